//
// Generated by NVIDIA NVVM Compiler
//
// Compiler Build ID: CL-36424714
// Cuda compilation tools, release 13.0, V13.0.88
// Based on NVVM 20.0.0
//

.version 9.0
.target sm_100
.address_size 64

	// .globl	vama_batch_f32
.extern .shared .align 16 .b8 smem_rb[];
.extern .shared .align 16 .b8 smem_rb2[];

.visible .entry vama_batch_f32(
	.param .u64 .ptr .align 1 vama_batch_f32_param_0,
	.param .u64 .ptr .align 1 vama_batch_f32_param_1,
	.param .u64 .ptr .align 1 vama_batch_f32_param_2,
	.param .u64 .ptr .align 1 vama_batch_f32_param_3,
	.param .u64 .ptr .align 1 vama_batch_f32_param_4,
	.param .u32 vama_batch_f32_param_5,
	.param .u32 vama_batch_f32_param_6,
	.param .u32 vama_batch_f32_param_7,
	.param .u64 .ptr .align 1 vama_batch_f32_param_8,
	.param .u64 .ptr .align 1 vama_batch_f32_param_9
)
{
	.reg .pred 	%p<66>;
	.reg .b32 	%r<186>;
	.reg .b32 	%f<23>;
	.reg .b64 	%rd<84>;
	.reg .b64 	%fd<43>;

	ld.param.u64 	%rd7, [vama_batch_f32_param_0];
	ld.param.u64 	%rd8, [vama_batch_f32_param_1];
	ld.param.u64 	%rd9, [vama_batch_f32_param_2];
	ld.param.u32 	%r70, [vama_batch_f32_param_5];
	ld.param.u32 	%r71, [vama_batch_f32_param_6];
	ld.param.u32 	%r72, [vama_batch_f32_param_7];
	ld.param.u64 	%rd10, [vama_batch_f32_param_9];
	cvta.to.global.u64 	%rd1, %rd10;
	cvta.to.global.u64 	%rd2, %rd7;
	mov.u32 	%r1, %ctaid.x;
	setp.ge.s32 	%p1, %r1, %r72;
	setp.lt.s32 	%p2, %r70, 1;
	or.pred  	%p3, %p2, %p1;
	setp.ge.u32 	%p4, %r71, %r70;
	or.pred  	%p5, %p4, %p3;
	@%p5 bra 	$L__BB0_59;
	cvta.to.global.u64 	%rd11, %rd8;
	cvta.to.global.u64 	%rd12, %rd9;
	mul.wide.u32 	%rd13, %r1, 4;
	add.s64 	%rd14, %rd11, %rd13;
	ld.global.nc.u32 	%r2, [%rd14];
	add.s64 	%rd15, %rd12, %rd13;
	ld.global.nc.u32 	%r73, [%rd15];
	min.s32 	%r74, %r2, %r73;
	setp.lt.s32 	%p6, %r74, 1;
	@%p6 bra 	$L__BB0_59;
	add.s32 	%r75, %r2, 1;
	cvt.rn.f64.u32 	%fd15, %r75;
	mov.f64 	%fd16, 0d4000000000000000;
	div.rn.f64 	%fd1, %fd16, %fd15;
	mul.lo.s32 	%r4, %r70, %r1;
	mov.u32 	%r76, %tid.x;
	setp.ne.s32 	%p7, %r76, 0;
	@%p7 bra 	$L__BB0_59;
	setp.lt.s32 	%p8, %r71, 1;
	@%p8 bra 	$L__BB0_15;
	and.b32  	%r5, %r71, 7;
	setp.lt.u32 	%p9, %r71, 8;
	mov.b32 	%r151, 0;
	@%p9 bra 	$L__BB0_7;
	and.b32  	%r151, %r71, 2147483640;
	neg.s32 	%r149, %r151;
	mul.wide.u32 	%rd16, %r4, 4;
	add.s64 	%rd17, %rd16, %rd1;
	add.s64 	%rd83, %rd17, 16;
$L__BB0_6:
	.pragma "nounroll";
	mov.b32 	%r78, 2143289344;
	st.global.u32 	[%rd83+-16], %r78;
	st.global.u32 	[%rd83+-12], %r78;
	st.global.u32 	[%rd83+-8], %r78;
	st.global.u32 	[%rd83+-4], %r78;
	st.global.u32 	[%rd83], %r78;
	st.global.u32 	[%rd83+4], %r78;
	st.global.u32 	[%rd83+8], %r78;
	st.global.u32 	[%rd83+12], %r78;
	add.s32 	%r149, %r149, 8;
	add.s64 	%rd83, %rd83, 32;
	setp.ne.s32 	%p10, %r149, 0;
	@%p10 bra 	$L__BB0_6;
$L__BB0_7:
	setp.eq.s32 	%p11, %r5, 0;
	@%p11 bra 	$L__BB0_15;
	and.b32  	%r11, %r71, 3;
	setp.lt.u32 	%p12, %r5, 4;
	@%p12 bra 	$L__BB0_10;
	add.s32 	%r79, %r151, %r4;
	mul.wide.u32 	%rd18, %r79, 4;
	add.s64 	%rd19, %rd1, %rd18;
	mov.b32 	%r80, 2143289344;
	st.global.u32 	[%rd19], %r80;
	cvt.u64.u32 	%rd20, %r4;
	cvt.u64.u32 	%rd21, %r151;
	add.s64 	%rd22, %rd21, %rd20;
	shl.b64 	%rd23, %rd22, 2;
	add.s64 	%rd24, %rd1, %rd23;
	st.global.u32 	[%rd24+4], %r80;
	st.global.u32 	[%rd24+8], %r80;
	st.global.u32 	[%rd24+12], %r80;
	add.s32 	%r151, %r151, 4;
$L__BB0_10:
	setp.eq.s32 	%p13, %r11, 0;
	@%p13 bra 	$L__BB0_15;
	setp.eq.s32 	%p14, %r11, 1;
	@%p14 bra 	$L__BB0_13;
	add.s32 	%r81, %r151, %r4;
	mul.wide.u32 	%rd25, %r81, 4;
	add.s64 	%rd26, %rd1, %rd25;
	mov.b32 	%r82, 2143289344;
	st.global.u32 	[%rd26], %r82;
	cvt.u64.u32 	%rd27, %r4;
	cvt.u64.u32 	%rd28, %r151;
	add.s64 	%rd29, %rd28, %rd27;
	shl.b64 	%rd30, %rd29, 2;
	add.s64 	%rd31, %rd1, %rd30;
	st.global.u32 	[%rd31+4], %r82;
	add.s32 	%r151, %r151, 2;
$L__BB0_13:
	and.b32  	%r83, %r71, 1;
	setp.eq.b32 	%p15, %r83, 1;
	not.pred 	%p16, %p15;
	@%p16 bra 	$L__BB0_15;
	add.s32 	%r84, %r151, %r4;
	mul.wide.u32 	%rd32, %r84, 4;
	add.s64 	%rd33, %rd1, %rd32;
	mov.b32 	%r85, 2143289344;
	st.global.u32 	[%rd33], %r85;
$L__BB0_15:
	add.s32 	%r86, %r2, %r71;
	min.s32 	%r16, %r86, %r70;
	max.u32 	%r87, %r2, %r73;
	add.s32 	%r88, %r87, %r71;
	add.s32 	%r17, %r88, -1;
	setp.gt.s32 	%p17, %r88, %r70;
	@%p17 bra 	$L__BB0_59;
	mul.wide.s32 	%rd34, %r71, 4;
	add.s64 	%rd35, %rd2, %rd34;
	ld.global.nc.f32 	%f10, [%rd35];
	cvt.f64.f32 	%fd38, %f10;
	mul.wide.u32 	%rd36, %r73, 8;
	mov.u32 	%r90, smem_rb;
	cvt.u64.u32 	%rd37, %r90;
	cvta.shared.u64 	%rd38, %rd37;
	add.s64 	%rd39, %rd38, %rd36;
	mul.wide.u32 	%rd40, %r73, 4;
	add.s64 	%rd41, %rd39, %rd40;
	add.s64 	%rd42, %rd41, 7;
	and.b64  	%rd6, %rd42, -8;
	setp.ge.s32 	%p18, %r71, %r16;
	mov.b32 	%r166, 0;
	mov.u32 	%r154, %r166;
	mov.u32 	%r168, %r166;
	mov.u32 	%r156, %r166;
	mov.u32 	%r173, %r71;
	@%p18 bra 	$L__BB0_39;
	mov.b32 	%r164, 1;
	mov.b32 	%r156, 0;
	add.s64 	%rd55, %rd6, %rd36;
	mov.u32 	%r158, %r71;
	mov.u32 	%r168, %r156;
	mov.u32 	%r154, %r156;
	mov.u32 	%r166, %r156;
$L__BB0_18:
	mov.u32 	%r165, %r166;
	mov.u32 	%r167, %r168;
	mov.u32 	%r23, %r158;
	ld.param.u64 	%rd81, [vama_batch_f32_param_0];
	cvta.to.global.u64 	%rd43, %rd81;
	mul.wide.s32 	%rd44, %r23, 4;
	add.s64 	%rd45, %rd43, %rd44;
	ld.global.nc.f32 	%f1, [%rd45];
	setp.eq.s32 	%p19, %r23, %r71;
	abs.f32 	%f11, %f1;
	setp.equ.f32 	%p20, %f11, 0f7F800000;
	or.pred  	%p21, %p19, %p20;
	@%p21 bra 	$L__BB0_20;
	cvt.rn.f64.s32 	%fd17, %r164;
	add.s32 	%r164, %r164, 1;
	cvt.f64.f32 	%fd18, %f1;
	fma.rn.f64 	%fd19, %fd38, %fd17, %fd18;
	cvt.rn.f64.s32 	%fd20, %r164;
	div.rn.f64 	%fd38, %fd19, %fd20;
$L__BB0_20:
	add.s32 	%r158, %r23, 1;
	sub.s32 	%r93, %r158, %r71;
	min.s32 	%r94, %r93, %r73;
	sub.s32 	%r32, %r158, %r94;
	setp.eq.s32 	%p22, %r165, %r154;
	mov.u32 	%r166, %r154;
	@%p22 bra 	$L__BB0_23;
$L__BB0_21:
	shl.b32 	%r95, %r73, 3;
	mov.u32 	%r96, smem_rb;
	add.s32 	%r97, %r96, %r95;
	shl.b32 	%r98, %r165, 2;
	add.s32 	%r99, %r97, %r98;
	ld.shared.u32 	%r100, [%r99];
	setp.ge.s32 	%p23, %r100, %r32;
	mov.u32 	%r166, %r165;
	@%p23 bra 	$L__BB0_23;
	add.s32 	%r101, %r165, 1;
	rem.s32 	%r165, %r101, %r73;
	setp.ne.s32 	%p24, %r165, %r154;
	mov.u32 	%r166, %r154;
	@%p24 bra 	$L__BB0_21;
$L__BB0_23:
	setp.eq.s32 	%p25, %r167, %r156;
	mov.u32 	%r168, %r156;
	@%p25 bra 	$L__BB0_26;
$L__BB0_24:
	mul.wide.s32 	%rd48, %r167, 4;
	add.s64 	%rd49, %rd55, %rd48;
	ld.u32 	%r102, [%rd49];
	setp.ge.s32 	%p26, %r102, %r32;
	mov.u32 	%r168, %r167;
	@%p26 bra 	$L__BB0_26;
	add.s32 	%r103, %r167, 1;
	rem.s32 	%r167, %r103, %r73;
	setp.ne.s32 	%p27, %r167, %r156;
	mov.u32 	%r168, %r156;
	@%p27 bra 	$L__BB0_24;
$L__BB0_26:
	@%p20 bra 	$L__BB0_35;
	cvt.rn.f32.f64 	%f12, %fd38;
	abs.f32 	%f13, %f12;
	setp.equ.f32 	%p29, %f13, 0f7F800000;
	@%p29 bra 	$L__BB0_35;
	cvt.f64.f32 	%fd21, %f1;
	sub.f64 	%fd9, %fd21, %fd38;
$L__BB0_29:
	mov.u32 	%r39, %r154;
	setp.eq.s32 	%p30, %r166, %r39;
	@%p30 bra 	$L__BB0_31;
	setp.eq.s32 	%p31, %r39, 0;
	selp.b32 	%r104, %r73, %r39, %p31;
	add.s32 	%r154, %r104, -1;
	shl.b32 	%r105, %r104, 3;
	mov.u32 	%r106, smem_rb;
	add.s32 	%r107, %r106, %r105;
	ld.shared.f64 	%fd22, [%r107+-8];
	setp.le.f64 	%p32, %fd22, %fd9;
	@%p32 bra 	$L__BB0_29;
$L__BB0_31:
	shl.b32 	%r108, %r39, 3;
	mov.u32 	%r109, smem_rb;
	add.s32 	%r110, %r109, %r108;
	st.shared.f64 	[%r110], %fd9;
	shl.b32 	%r111, %r73, 3;
	add.s32 	%r112, %r109, %r111;
	shl.b32 	%r113, %r39, 2;
	add.s32 	%r114, %r112, %r113;
	st.shared.u32 	[%r114], %r23;
	add.s32 	%r41, %r39, 1;
$L__BB0_32:
	mov.u32 	%r42, %r156;
	setp.eq.s32 	%p33, %r168, %r42;
	@%p33 bra 	$L__BB0_34;
	setp.eq.s32 	%p34, %r42, 0;
	selp.b32 	%r115, %r73, %r42, %p34;
	add.s32 	%r156, %r115, -1;
	mul.wide.s32 	%rd50, %r115, 8;
	add.s64 	%rd51, %rd6, %rd50;
	ld.f64 	%fd23, [%rd51+-8];
	setp.ge.f64 	%p35, %fd23, %fd9;
	@%p35 bra 	$L__BB0_32;
$L__BB0_34:
	mul.wide.s32 	%rd52, %r42, 8;
	add.s64 	%rd53, %rd6, %rd52;
	st.f64 	[%rd53], %fd9;
	mul.wide.s32 	%rd56, %r42, 4;
	add.s64 	%rd57, %rd55, %rd56;
	st.u32 	[%rd57], %r23;
	add.s32 	%r116, %r42, 1;
	rem.s32 	%r156, %r116, %r73;
	rem.s32 	%r154, %r41, %r73;
$L__BB0_35:
	setp.lt.s32 	%p36, %r23, %r17;
	mov.f32 	%f21, 0f7FC00000;
	@%p36 bra 	$L__BB0_38;
	cvt.rn.f32.f64 	%f21, %fd38;
	abs.f32 	%f15, %f21;
	setp.equ.f32 	%p37, %f15, 0f7F800000;
	setp.eq.s32 	%p38, %r166, %r154;
	setp.eq.s32 	%p39, %r168, %r156;
	or.pred  	%p40, %p38, %p39;
	or.pred  	%p41, %p40, %p37;
	@%p41 bra 	$L__BB0_38;
	shl.b32 	%r117, %r166, 3;
	mov.u32 	%r118, smem_rb;
	add.s32 	%r119, %r118, %r117;
	ld.shared.f64 	%fd24, [%r119];
	mul.wide.s32 	%rd58, %r168, 8;
	add.s64 	%rd59, %rd6, %rd58;
	ld.f64 	%fd25, [%rd59];
	add.f64 	%fd26, %fd24, %fd25;
	fma.rn.f64 	%fd27, %fd26, 0d3FE0000000000000, %fd38;
	cvt.rn.f32.f64 	%f21, %fd27;
$L__BB0_38:
	add.s32 	%r120, %r23, %r4;
	mul.wide.s32 	%rd60, %r120, 4;
	add.s64 	%rd61, %rd1, %rd60;
	st.global.f32 	[%rd61], %f21;
	setp.eq.s32 	%p42, %r158, %r16;
	mov.u32 	%r173, %r16;
	@%p42 bra 	$L__BB0_39;
	bra.uni 	$L__BB0_18;
$L__BB0_39:
	setp.ge.s32 	%p43, %r173, %r70;
	@%p43 bra 	$L__BB0_59;
$L__BB0_40:
	mov.u32 	%r178, %r166;
	mov.u32 	%r180, %r168;
	mov.u32 	%r48, %r173;
	ld.param.u64 	%rd82, [vama_batch_f32_param_0];
	cvta.to.global.u64 	%rd62, %rd82;
	mul.wide.s32 	%rd63, %r48, 4;
	add.s64 	%rd64, %rd62, %rd63;
	ld.global.nc.f32 	%f16, [%rd64];
	abs.f32 	%f6, %f16;
	setp.equ.f32 	%p44, %f6, 0f7F800000;
	cvt.f64.f32 	%fd11, %f16;
	mul.f64 	%fd28, %fd1, %fd11;
	mov.f64 	%fd29, 0d3FF0000000000000;
	sub.f64 	%fd30, %fd29, %fd1;
	fma.rn.f64 	%fd12, %fd30, %fd38, %fd28;
	selp.f64 	%fd38, %fd38, %fd12, %p44;
	add.s32 	%r173, %r48, 1;
	sub.s32 	%r121, %r173, %r71;
	min.s32 	%r122, %r121, %r73;
	sub.s32 	%r54, %r173, %r122;
	setp.eq.s32 	%p45, %r178, %r154;
	mov.u32 	%r166, %r154;
	@%p45 bra 	$L__BB0_43;
$L__BB0_41:
	shl.b32 	%r123, %r73, 3;
	mov.u32 	%r124, smem_rb;
	add.s32 	%r125, %r124, %r123;
	shl.b32 	%r126, %r178, 2;
	add.s32 	%r127, %r125, %r126;
	ld.shared.u32 	%r128, [%r127];
	setp.ge.s32 	%p46, %r128, %r54;
	mov.u32 	%r166, %r178;
	@%p46 bra 	$L__BB0_43;
	add.s32 	%r129, %r178, 1;
	rem.s32 	%r178, %r129, %r73;
	setp.ne.s32 	%p47, %r178, %r154;
	mov.u32 	%r166, %r154;
	@%p47 bra 	$L__BB0_41;
$L__BB0_43:
	setp.eq.s32 	%p48, %r180, %r156;
	mov.u32 	%r168, %r156;
	@%p48 bra 	$L__BB0_46;
$L__BB0_44:
	mul.wide.u32 	%rd65, %r73, 8;
	add.s64 	%rd66, %rd6, %rd65;
	mul.wide.s32 	%rd67, %r180, 4;
	add.s64 	%rd68, %rd66, %rd67;
	ld.u32 	%r130, [%rd68];
	setp.ge.s32 	%p49, %r130, %r54;
	mov.u32 	%r168, %r180;
	@%p49 bra 	$L__BB0_46;
	add.s32 	%r131, %r180, 1;
	rem.s32 	%r180, %r131, %r73;
	setp.ne.s32 	%p50, %r180, %r156;
	mov.u32 	%r168, %r156;
	@%p50 bra 	$L__BB0_44;
$L__BB0_46:
	setp.equ.f32 	%p51, %f6, 0f7F800000;
	@%p51 bra 	$L__BB0_55;
	cvt.rn.f32.f64 	%f17, %fd12;
	abs.f32 	%f18, %f17;
	setp.equ.f32 	%p52, %f18, 0f7F800000;
	@%p52 bra 	$L__BB0_55;
	sub.f64 	%fd14, %fd11, %fd12;
$L__BB0_49:
	mov.u32 	%r61, %r154;
	setp.eq.s32 	%p53, %r166, %r61;
	@%p53 bra 	$L__BB0_51;
	setp.eq.s32 	%p54, %r61, 0;
	selp.b32 	%r132, %r73, %r61, %p54;
	add.s32 	%r154, %r132, -1;
	shl.b32 	%r133, %r132, 3;
	mov.u32 	%r134, smem_rb;
	add.s32 	%r135, %r134, %r133;
	ld.shared.f64 	%fd31, [%r135+-8];
	setp.le.f64 	%p55, %fd31, %fd14;
	@%p55 bra 	$L__BB0_49;
$L__BB0_51:
	shl.b32 	%r136, %r61, 3;
	mov.u32 	%r137, smem_rb;
	add.s32 	%r138, %r137, %r136;
	st.shared.f64 	[%r138], %fd14;
	shl.b32 	%r139, %r73, 3;
	add.s32 	%r140, %r137, %r139;
	shl.b32 	%r141, %r61, 2;
	add.s32 	%r142, %r140, %r141;
	st.shared.u32 	[%r142], %r48;
	add.s32 	%r63, %r61, 1;
$L__BB0_52:
	mov.u32 	%r64, %r156;
	setp.eq.s32 	%p56, %r168, %r64;
	@%p56 bra 	$L__BB0_54;
	setp.eq.s32 	%p57, %r64, 0;
	selp.b32 	%r143, %r73, %r64, %p57;
	add.s32 	%r156, %r143, -1;
	mul.wide.s32 	%rd69, %r143, 8;
	add.s64 	%rd70, %rd6, %rd69;
	ld.f64 	%fd32, [%rd70+-8];
	setp.ge.f64 	%p58, %fd32, %fd14;
	@%p58 bra 	$L__BB0_52;
$L__BB0_54:
	mul.wide.s32 	%rd71, %r64, 8;
	add.s64 	%rd72, %rd6, %rd71;
	st.f64 	[%rd72], %fd14;
	mul.wide.u32 	%rd73, %r73, 8;
	add.s64 	%rd74, %rd6, %rd73;
	mul.wide.s32 	%rd75, %r64, 4;
	add.s64 	%rd76, %rd74, %rd75;
	st.u32 	[%rd76], %r48;
	add.s32 	%r144, %r64, 1;
	rem.s32 	%r156, %r144, %r73;
	rem.s32 	%r154, %r63, %r73;
$L__BB0_55:
	setp.lt.s32 	%p59, %r48, %r17;
	mov.f32 	%f22, 0f7FC00000;
	@%p59 bra 	$L__BB0_58;
	cvt.rn.f32.f64 	%f22, %fd38;
	abs.f32 	%f20, %f22;
	setp.equ.f32 	%p60, %f20, 0f7F800000;
	setp.eq.s32 	%p61, %r166, %r154;
	setp.eq.s32 	%p62, %r168, %r156;
	or.pred  	%p63, %p61, %p62;
	or.pred  	%p64, %p63, %p60;
	@%p64 bra 	$L__BB0_58;
	shl.b32 	%r145, %r166, 3;
	mov.u32 	%r146, smem_rb;
	add.s32 	%r147, %r146, %r145;
	ld.shared.f64 	%fd33, [%r147];
	mul.wide.s32 	%rd77, %r168, 8;
	add.s64 	%rd78, %rd6, %rd77;
	ld.f64 	%fd34, [%rd78];
	add.f64 	%fd35, %fd33, %fd34;
	fma.rn.f64 	%fd36, %fd35, 0d3FE0000000000000, %fd38;
	cvt.rn.f32.f64 	%f22, %fd36;
$L__BB0_58:
	add.s32 	%r148, %r48, %r4;
	mul.wide.s32 	%rd79, %r148, 4;
	add.s64 	%rd80, %rd1, %rd79;
	st.global.f32 	[%rd80], %f22;
	setp.ne.s32 	%p65, %r173, %r70;
	@%p65 bra 	$L__BB0_40;
$L__BB0_59:
	ret;

}
	// .globl	vama_many_series_one_param_f32
.visible .entry vama_many_series_one_param_f32(
	.param .u64 .ptr .align 1 vama_many_series_one_param_f32_param_0,
	.param .u64 .ptr .align 1 vama_many_series_one_param_f32_param_1,
	.param .u32 vama_many_series_one_param_f32_param_2,
	.param .u32 vama_many_series_one_param_f32_param_3,
	.param .f32 vama_many_series_one_param_f32_param_4,
	.param .f32 vama_many_series_one_param_f32_param_5,
	.param .u32 vama_many_series_one_param_f32_param_6,
	.param .u32 vama_many_series_one_param_f32_param_7,
	.param .u64 .ptr .align 1 vama_many_series_one_param_f32_param_8,
	.param .u64 .ptr .align 1 vama_many_series_one_param_f32_param_9
)
{
	.reg .pred 	%p<55>;
	.reg .b32 	%r<207>;
	.reg .b32 	%f<52>;
	.reg .b64 	%rd<62>;
	.reg .b64 	%fd<76>;

	ld.param.u64 	%rd5, [vama_many_series_one_param_f32_param_0];
	ld.param.u64 	%rd4, [vama_many_series_one_param_f32_param_1];
	ld.param.u32 	%r108, [vama_many_series_one_param_f32_param_2];
	ld.param.u32 	%r109, [vama_many_series_one_param_f32_param_3];
	ld.param.f32 	%f13, [vama_many_series_one_param_f32_param_4];
	ld.param.f32 	%f14, [vama_many_series_one_param_f32_param_5];
	ld.param.u32 	%r110, [vama_many_series_one_param_f32_param_6];
	ld.param.u32 	%r111, [vama_many_series_one_param_f32_param_7];
	ld.param.u64 	%rd6, [vama_many_series_one_param_f32_param_8];
	ld.param.u64 	%rd7, [vama_many_series_one_param_f32_param_9];
	cvta.to.global.u64 	%rd1, %rd7;
	cvta.to.global.u64 	%rd2, %rd6;
	cvta.to.global.u64 	%rd3, %rd5;
	mov.u32 	%r1, %ctaid.y;
	setp.ge.s32 	%p1, %r1, %r110;
	@%p1 bra 	$L__BB1_59;
	mov.u32 	%r2, %tid.x;
	setp.ge.s32 	%p2, %r2, %r111;
	@%p2 bra 	$L__BB1_4;
	mov.u32 	%r3, %ntid.x;
	mov.u32 	%r166, %r2;
$L__BB1_3:
	mad.lo.s32 	%r112, %r166, %r110, %r1;
	mul.wide.s32 	%rd8, %r112, 4;
	add.s64 	%rd9, %rd2, %rd8;
	mov.b32 	%r113, 2143289344;
	st.global.u32 	[%rd9], %r113;
	add.s64 	%rd10, %rd1, %rd8;
	st.global.u32 	[%rd10], %r113;
	add.s32 	%r166, %r166, %r3;
	setp.lt.s32 	%p3, %r166, %r111;
	@%p3 bra 	$L__BB1_3;
$L__BB1_4:
	bar.sync 	0;
	setp.ne.s32 	%p4, %r2, 0;
	@%p4 bra 	$L__BB1_59;
	min.s32 	%r114, %r108, %r109;
	min.s32 	%r115, %r114, %r111;
	setp.lt.s32 	%p5, %r115, 1;
	@%p5 bra 	$L__BB1_59;
	cvta.to.global.u64 	%rd11, %rd4;
	mul.wide.u32 	%rd12, %r1, 4;
	add.s64 	%rd13, %rd11, %rd12;
	ld.global.nc.u32 	%r6, [%rd13];
	setp.ge.u32 	%p6, %r6, %r111;
	@%p6 bra 	$L__BB1_59;
	mad.lo.s32 	%r7, %r6, %r110, %r1;
	mul.wide.u32 	%rd14, %r7, 4;
	add.s64 	%rd15, %rd3, %rd14;
	ld.global.nc.f32 	%f1, [%rd15];
	abs.f32 	%f15, %f1;
	setp.ne.f32 	%p7, %f15, 0f7F800000;
	mov.f32 	%f51, %f1;
	@%p7 bra 	$L__BB1_11;
	mov.u32 	%r167, %r6;
$L__BB1_9:
	add.s32 	%r167, %r167, 1;
	setp.ge.s32 	%p8, %r167, %r111;
	mov.f32 	%f51, %f1;
	@%p8 bra 	$L__BB1_11;
	mad.lo.s32 	%r116, %r167, %r110, %r1;
	mul.wide.u32 	%rd16, %r116, 4;
	add.s64 	%rd17, %rd3, %rd16;
	ld.global.nc.f32 	%f51, [%rd17];
	abs.f32 	%f16, %f51;
	setp.equ.f32 	%p9, %f16, 0f7F800000;
	@%p9 bra 	$L__BB1_9;
$L__BB1_11:
	abs.f32 	%f17, %f51;
	setp.equ.f32 	%p10, %f17, 0f7F800000;
	@%p10 bra 	$L__BB1_59;
	cvt.f64.f32 	%fd71, %f51;
	add.s64 	%rd19, %rd2, %rd14;
	st.global.f32 	[%rd19], %f51;
	add.s32 	%r10, %r6, %r108;
	min.s32 	%r11, %r10, %r111;
	add.s32 	%r168, %r6, 1;
	setp.ge.s32 	%p11, %r168, %r11;
	@%p11 bra 	$L__BB1_30;
	not.b32 	%r118, %r6;
	add.s32 	%r13, %r11, %r118;
	sub.s32 	%r119, %r11, %r6;
	add.s32 	%r120, %r119, -2;
	and.b32  	%r14, %r13, 3;
	setp.lt.u32 	%p12, %r120, 3;
	mov.b32 	%r185, 1;
	@%p12 bra 	$L__BB1_25;
	and.b32  	%r122, %r13, -4;
	neg.s32 	%r182, %r122;
	add.s32 	%r123, %r6, 2;
	mad.lo.s32 	%r181, %r110, %r123, %r1;
	shl.b32 	%r17, %r110, 2;
	add.s32 	%r124, %r6, 3;
	mad.lo.s32 	%r180, %r110, %r124, %r1;
	add.s32 	%r125, %r6, 4;
	mad.lo.s32 	%r179, %r110, %r125, %r1;
	mad.lo.s32 	%r178, %r110, %r168, %r1;
	mov.b32 	%r185, 1;
	mov.u32 	%r183, %r6;
$L__BB1_15:
	mul.wide.u32 	%rd20, %r178, 4;
	add.s64 	%rd21, %rd3, %rd20;
	ld.global.nc.f32 	%f5, [%rd21];
	abs.f32 	%f18, %f5;
	setp.equ.f32 	%p13, %f18, 0f7F800000;
	@%p13 bra 	$L__BB1_17;
	cvt.rn.f64.s32 	%fd25, %r185;
	add.s32 	%r185, %r185, 1;
	cvt.f64.f32 	%fd26, %f5;
	fma.rn.f64 	%fd27, %fd71, %fd25, %fd26;
	cvt.rn.f64.s32 	%fd28, %r185;
	div.rn.f64 	%fd71, %fd27, %fd28;
$L__BB1_17:
	cvt.rn.f32.f64 	%f19, %fd71;
	mul.wide.u32 	%rd22, %r178, 4;
	add.s64 	%rd23, %rd2, %rd22;
	st.global.f32 	[%rd23], %f19;
	mul.wide.u32 	%rd24, %r181, 4;
	add.s64 	%rd25, %rd3, %rd24;
	ld.global.nc.f32 	%f6, [%rd25];
	abs.f32 	%f20, %f6;
	setp.equ.f32 	%p14, %f20, 0f7F800000;
	@%p14 bra 	$L__BB1_19;
	cvt.rn.f64.s32 	%fd29, %r185;
	add.s32 	%r185, %r185, 1;
	cvt.f64.f32 	%fd30, %f6;
	fma.rn.f64 	%fd31, %fd71, %fd29, %fd30;
	cvt.rn.f64.s32 	%fd32, %r185;
	div.rn.f64 	%fd71, %fd31, %fd32;
$L__BB1_19:
	cvt.rn.f32.f64 	%f21, %fd71;
	mul.wide.u32 	%rd26, %r181, 4;
	add.s64 	%rd27, %rd2, %rd26;
	st.global.f32 	[%rd27], %f21;
	mul.wide.u32 	%rd28, %r180, 4;
	add.s64 	%rd29, %rd3, %rd28;
	ld.global.nc.f32 	%f7, [%rd29];
	abs.f32 	%f22, %f7;
	setp.equ.f32 	%p15, %f22, 0f7F800000;
	@%p15 bra 	$L__BB1_21;
	cvt.rn.f64.s32 	%fd33, %r185;
	add.s32 	%r185, %r185, 1;
	cvt.f64.f32 	%fd34, %f7;
	fma.rn.f64 	%fd35, %fd71, %fd33, %fd34;
	cvt.rn.f64.s32 	%fd36, %r185;
	div.rn.f64 	%fd71, %fd35, %fd36;
$L__BB1_21:
	cvt.rn.f32.f64 	%f23, %fd71;
	mul.wide.u32 	%rd30, %r180, 4;
	add.s64 	%rd31, %rd2, %rd30;
	st.global.f32 	[%rd31], %f23;
	mul.wide.u32 	%rd32, %r179, 4;
	add.s64 	%rd33, %rd3, %rd32;
	ld.global.nc.f32 	%f8, [%rd33];
	abs.f32 	%f24, %f8;
	setp.equ.f32 	%p16, %f24, 0f7F800000;
	@%p16 bra 	$L__BB1_23;
	cvt.rn.f64.s32 	%fd37, %r185;
	add.s32 	%r185, %r185, 1;
	cvt.f64.f32 	%fd38, %f8;
	fma.rn.f64 	%fd39, %fd71, %fd37, %fd38;
	cvt.rn.f64.s32 	%fd40, %r185;
	div.rn.f64 	%fd71, %fd39, %fd40;
$L__BB1_23:
	cvt.rn.f32.f64 	%f25, %fd71;
	mul.wide.u32 	%rd34, %r179, 4;
	add.s64 	%rd35, %rd2, %rd34;
	st.global.f32 	[%rd35], %f25;
	add.s32 	%r183, %r183, 4;
	add.s32 	%r182, %r182, 4;
	add.s32 	%r181, %r181, %r17;
	add.s32 	%r180, %r180, %r17;
	add.s32 	%r179, %r179, %r17;
	add.s32 	%r178, %r178, %r17;
	setp.eq.s32 	%p17, %r182, 0;
	@%p17 bra 	$L__BB1_24;
	bra.uni 	$L__BB1_15;
$L__BB1_24:
	add.s32 	%r168, %r183, 1;
$L__BB1_25:
	setp.eq.s32 	%p18, %r14, 0;
	@%p18 bra 	$L__BB1_30;
	mad.lo.s32 	%r171, %r168, %r110, %r1;
	neg.s32 	%r170, %r14;
$L__BB1_27:
	.pragma "nounroll";
	mul.wide.u32 	%rd36, %r171, 4;
	add.s64 	%rd37, %rd3, %rd36;
	ld.global.nc.f32 	%f4, [%rd37];
	abs.f32 	%f26, %f4;
	setp.equ.f32 	%p19, %f26, 0f7F800000;
	@%p19 bra 	$L__BB1_29;
	cvt.rn.f64.s32 	%fd41, %r185;
	add.s32 	%r185, %r185, 1;
	cvt.f64.f32 	%fd42, %f4;
	fma.rn.f64 	%fd43, %fd71, %fd41, %fd42;
	cvt.rn.f64.s32 	%fd44, %r185;
	div.rn.f64 	%fd71, %fd43, %fd44;
$L__BB1_29:
	cvt.rn.f32.f64 	%f27, %fd71;
	add.s64 	%rd39, %rd2, %rd36;
	st.global.f32 	[%rd39], %f27;
	add.s32 	%r171, %r171, %r110;
	add.s32 	%r170, %r170, 1;
	setp.ne.s32 	%p20, %r170, 0;
	@%p20 bra 	$L__BB1_27;
$L__BB1_30:
	setp.ge.s32 	%p21, %r10, %r111;
	@%p21 bra 	$L__BB1_37;
	cvt.f64.f32 	%fd8, %f14;
	cvt.f64.f32 	%fd9, %f13;
	sub.s32 	%r126, %r111, %r11;
	and.b32  	%r33, %r126, 3;
	setp.eq.s32 	%p22, %r33, 0;
	mov.u32 	%r177, %r11;
	@%p22 bra 	$L__BB1_34;
	mad.lo.s32 	%r175, %r110, %r11, %r1;
	neg.s32 	%r174, %r33;
	mov.u32 	%r177, %r11;
$L__BB1_33:
	.pragma "nounroll";
	mul.wide.u32 	%rd40, %r175, 4;
	add.s64 	%rd41, %rd3, %rd40;
	ld.global.nc.f32 	%f28, [%rd41];
	abs.f32 	%f29, %f28;
	setp.equ.f32 	%p23, %f29, 0f7F800000;
	cvt.f64.f32 	%fd45, %f28;
	mul.f64 	%fd46, %fd9, %fd45;
	fma.rn.f64 	%fd47, %fd71, %fd8, %fd46;
	selp.f64 	%fd71, %fd71, %fd47, %p23;
	cvt.rn.f32.f64 	%f30, %fd71;
	add.s64 	%rd42, %rd2, %rd40;
	st.global.f32 	[%rd42], %f30;
	add.s32 	%r177, %r177, 1;
	add.s32 	%r175, %r175, %r110;
	add.s32 	%r174, %r174, 1;
	setp.ne.s32 	%p24, %r174, 0;
	@%p24 bra 	$L__BB1_33;
$L__BB1_34:
	sub.s32 	%r127, %r11, %r111;
	setp.gt.u32 	%p25, %r127, -4;
	@%p25 bra 	$L__BB1_37;
	sub.s32 	%r193, %r177, %r111;
	mul.lo.s32 	%r128, %r177, %r110;
	add.s32 	%r129, %r128, %r110;
	add.s32 	%r192, %r1, %r129;
	shl.b32 	%r45, %r110, 2;
	add.s32 	%r130, %r177, 2;
	mad.lo.s32 	%r191, %r110, %r130, %r1;
	add.s32 	%r131, %r177, 3;
	mad.lo.s32 	%r190, %r110, %r131, %r1;
	add.s32 	%r189, %r1, %r128;
$L__BB1_36:
	mul.wide.u32 	%rd43, %r189, 4;
	add.s64 	%rd44, %rd3, %rd43;
	ld.global.nc.f32 	%f31, [%rd44];
	abs.f32 	%f32, %f31;
	setp.equ.f32 	%p26, %f32, 0f7F800000;
	cvt.f64.f32 	%fd48, %f31;
	mul.f64 	%fd49, %fd9, %fd48;
	fma.rn.f64 	%fd50, %fd71, %fd8, %fd49;
	selp.f64 	%fd51, %fd71, %fd50, %p26;
	cvt.rn.f32.f64 	%f33, %fd51;
	add.s64 	%rd45, %rd2, %rd43;
	st.global.f32 	[%rd45], %f33;
	mul.wide.u32 	%rd46, %r192, 4;
	add.s64 	%rd47, %rd3, %rd46;
	ld.global.nc.f32 	%f34, [%rd47];
	abs.f32 	%f35, %f34;
	setp.equ.f32 	%p27, %f35, 0f7F800000;
	cvt.f64.f32 	%fd52, %f34;
	mul.f64 	%fd53, %fd9, %fd52;
	fma.rn.f64 	%fd54, %fd51, %fd8, %fd53;
	selp.f64 	%fd55, %fd51, %fd54, %p27;
	cvt.rn.f32.f64 	%f36, %fd55;
	add.s64 	%rd48, %rd2, %rd46;
	st.global.f32 	[%rd48], %f36;
	mul.wide.u32 	%rd49, %r191, 4;
	add.s64 	%rd50, %rd3, %rd49;
	ld.global.nc.f32 	%f37, [%rd50];
	abs.f32 	%f38, %f37;
	setp.equ.f32 	%p28, %f38, 0f7F800000;
	cvt.f64.f32 	%fd56, %f37;
	mul.f64 	%fd57, %fd9, %fd56;
	fma.rn.f64 	%fd58, %fd55, %fd8, %fd57;
	selp.f64 	%fd59, %fd55, %fd58, %p28;
	cvt.rn.f32.f64 	%f39, %fd59;
	add.s64 	%rd51, %rd2, %rd49;
	st.global.f32 	[%rd51], %f39;
	mul.wide.u32 	%rd52, %r190, 4;
	add.s64 	%rd53, %rd3, %rd52;
	ld.global.nc.f32 	%f40, [%rd53];
	abs.f32 	%f41, %f40;
	setp.equ.f32 	%p29, %f41, 0f7F800000;
	cvt.f64.f32 	%fd60, %f40;
	mul.f64 	%fd61, %fd9, %fd60;
	fma.rn.f64 	%fd62, %fd59, %fd8, %fd61;
	selp.f64 	%fd71, %fd59, %fd62, %p29;
	cvt.rn.f32.f64 	%f42, %fd71;
	add.s64 	%rd54, %rd2, %rd52;
	st.global.f32 	[%rd54], %f42;
	add.s32 	%r193, %r193, 4;
	add.s32 	%r192, %r192, %r45;
	add.s32 	%r191, %r191, %r45;
	add.s32 	%r190, %r190, %r45;
	add.s32 	%r189, %r189, %r45;
	setp.ne.s32 	%p30, %r193, 0;
	@%p30 bra 	$L__BB1_36;
$L__BB1_37:
	max.s32 	%r132, %r108, %r109;
	add.s32 	%r80, %r6, %r132;
	setp.gt.s32 	%p31, %r80, %r111;
	@%p31 bra 	$L__BB1_59;
	setp.ge.s32 	%p32, %r6, %r111;
	@%p32 bra 	$L__BB1_59;
	shl.b32 	%r134, %r109, 2;
	mov.u32 	%r135, smem_rb2;
	add.s32 	%r81, %r135, %r134;
	add.s32 	%r82, %r81, %r134;
	add.s32 	%r83, %r82, %r134;
	add.s32 	%r84, %r80, -1;
	mov.b32 	%r206, 0;
	mov.u32 	%r194, %r6;
	mov.u32 	%r202, %r206;
	mov.u32 	%r205, %r206;
	mov.u32 	%r200, %r206;
$L__BB1_40:
	mov.u32 	%r199, %r200;
	mov.u32 	%r201, %r202;
	mov.u32 	%r85, %r194;
	add.s32 	%r194, %r85, 1;
	sub.s32 	%r136, %r194, %r6;
	min.s32 	%r137, %r136, %r109;
	sub.s32 	%r91, %r194, %r137;
	setp.eq.s32 	%p33, %r199, %r205;
	mov.u32 	%r200, %r205;
	@%p33 bra 	$L__BB1_43;
$L__BB1_41:
	shl.b32 	%r138, %r199, 2;
	add.s32 	%r139, %r81, %r138;
	ld.shared.u32 	%r140, [%r139];
	setp.ge.s32 	%p34, %r140, %r91;
	mov.u32 	%r200, %r199;
	@%p34 bra 	$L__BB1_43;
	add.s32 	%r141, %r199, 1;
	rem.s32 	%r199, %r141, %r109;
	setp.ne.s32 	%p35, %r199, %r205;
	mov.u32 	%r200, %r205;
	@%p35 bra 	$L__BB1_41;
$L__BB1_43:
	setp.eq.s32 	%p36, %r201, %r206;
	mov.u32 	%r202, %r206;
	@%p36 bra 	$L__BB1_46;
$L__BB1_44:
	shl.b32 	%r142, %r201, 2;
	add.s32 	%r143, %r83, %r142;
	ld.shared.u32 	%r144, [%r143];
	setp.ge.s32 	%p37, %r144, %r91;
	mov.u32 	%r202, %r201;
	@%p37 bra 	$L__BB1_46;
	add.s32 	%r145, %r201, 1;
	rem.s32 	%r201, %r145, %r109;
	setp.ne.s32 	%p38, %r201, %r206;
	mov.u32 	%r202, %r206;
	@%p38 bra 	$L__BB1_44;
$L__BB1_46:
	mad.lo.s32 	%r98, %r85, %r110, %r1;
	mul.wide.u32 	%rd55, %r98, 4;
	add.s64 	%rd56, %rd2, %rd55;
	ld.global.f32 	%f9, [%rd56];
	add.s64 	%rd57, %rd3, %rd55;
	ld.global.nc.f32 	%f10, [%rd57];
	abs.f32 	%f11, %f9;
	setp.equ.f32 	%p39, %f11, 0f7F800000;
	abs.f32 	%f43, %f10;
	setp.equ.f32 	%p40, %f43, 0f7F800000;
	or.pred  	%p41, %p39, %p40;
	@%p41 bra 	$L__BB1_54;
	sub.f32 	%f12, %f10, %f9;
$L__BB1_48:
	mov.u32 	%r99, %r205;
	setp.eq.s32 	%p42, %r200, %r99;
	@%p42 bra 	$L__BB1_50;
	setp.eq.s32 	%p43, %r99, 0;
	selp.b32 	%r146, %r109, %r99, %p43;
	add.s32 	%r205, %r146, -1;
	shl.b32 	%r147, %r146, 2;
	add.s32 	%r149, %r135, %r147;
	ld.shared.f32 	%f45, [%r149+-4];
	setp.le.f32 	%p44, %f45, %f12;
	@%p44 bra 	$L__BB1_48;
$L__BB1_50:
	shl.b32 	%r150, %r99, 2;
	add.s32 	%r152, %r135, %r150;
	st.shared.f32 	[%r152], %f12;
	add.s32 	%r153, %r81, %r150;
	st.shared.u32 	[%r153], %r85;
	add.s32 	%r101, %r99, 1;
$L__BB1_51:
	mov.u32 	%r102, %r206;
	setp.eq.s32 	%p45, %r202, %r102;
	@%p45 bra 	$L__BB1_53;
	setp.eq.s32 	%p46, %r102, 0;
	selp.b32 	%r154, %r109, %r102, %p46;
	add.s32 	%r206, %r154, -1;
	shl.b32 	%r155, %r154, 2;
	add.s32 	%r156, %r82, %r155;
	ld.shared.f32 	%f46, [%r156+-4];
	setp.ge.f32 	%p47, %f46, %f12;
	@%p47 bra 	$L__BB1_51;
$L__BB1_53:
	shl.b32 	%r157, %r102, 2;
	add.s32 	%r158, %r82, %r157;
	st.shared.f32 	[%r158], %f12;
	add.s32 	%r159, %r83, %r157;
	st.shared.u32 	[%r159], %r85;
	add.s32 	%r160, %r102, 1;
	rem.s32 	%r206, %r160, %r109;
	rem.s32 	%r205, %r101, %r109;
$L__BB1_54:
	setp.lt.s32 	%p48, %r85, %r84;
	@%p48 bra 	$L__BB1_58;
	setp.ne.f32 	%p49, %f11, 0f7F800000;
	setp.ne.s32 	%p50, %r200, %r205;
	setp.ne.s32 	%p51, %r202, %r206;
	and.pred  	%p52, %p50, %p51;
	and.pred  	%p53, %p52, %p49;
	@%p53 bra 	$L__BB1_57;
	add.s64 	%rd61, %rd1, %rd55;
	st.global.f32 	[%rd61], %f9;
	bra.uni 	$L__BB1_58;
$L__BB1_57:
	shl.b32 	%r161, %r200, 2;
	add.s32 	%r163, %r135, %r161;
	ld.shared.f32 	%f47, [%r163];
	shl.b32 	%r164, %r202, 2;
	add.s32 	%r165, %r82, %r164;
	ld.shared.f32 	%f48, [%r165];
	add.f32 	%f49, %f47, %f48;
	fma.rn.f32 	%f50, %f49, 0f3F000000, %f9;
	add.s64 	%rd59, %rd1, %rd55;
	st.global.f32 	[%rd59], %f50;
$L__BB1_58:
	setp.ne.s32 	%p54, %r194, %r111;
	@%p54 bra 	$L__BB1_40;
$L__BB1_59:
	ret;

}


// ===== COMPILED SASS (sm_100) =====

	.target	sm_100

	.elftype	@"ET_EXEC"


//--------------------- .note.nv.tkinfo           --------------------------
	.section	.note.nv.tkinfo,"",@"SHT_NOTE"
	.sectionflags	@"SHF_NOTE_NV_TKINFO"
	.tkinfo
        /*0018*/ 	.word	0x00000002
        /*0030*/ 	.string	""
        /*0030*/ 	.string	"ptxas"
        /*0030*/ 	.string	"Cuda compilation tools, release 13.0, V13.0.88"
        /*0030*/ 	.string	"Build cuda_13.0.r13.0/compiler.36424714_0"
        /*0030*/ 	.string	"-arch sm_100 -m 64 "



//--------------------- .note.nv.cuinfo           --------------------------
	.section	.note.nv.cuinfo,"",@"SHT_NOTE"
	.sectionflags	@"SHF_NOTE_NV_CUINFO"
        /*0018*/ 	.short	0x0002
        /*001a*/ 	.short	0x0064
        /*001c*/ 	.short	0x0082
	.zero		2


//--------------------- .nv.info                  --------------------------
	.section	.nv.info,"",@"SHT_CUDA_INFO"
	.align	4


	//----- nvinfo : EIATTR_REGCOUNT
	.align		4
        /*0000*/ 	.byte	0x04, 0x2f
        /*0002*/ 	.short	(.L_1 - .L_0)
	.align		4
.L_0:
        /*0004*/ 	.word	index@(vama_batch_f32)
        /*0008*/ 	.word	0x00000027


	//----- nvinfo : EIATTR_FRAME_SIZE
	.align		4
.L_1:
        /*000c*/ 	.byte	0x04, 0x11
        /*000e*/ 	.short	(.L_3 - .L_2)
	.align		4
.L_2:
        /*0010*/ 	.word	index@($__internal_1_$__cuda_sm20_div_rn_f64_full)
        /*0014*/ 	.word	0x00000000


	//----- nvinfo : EIATTR_FRAME_SIZE
	.align		4
.L_3:
        /*0018*/ 	.byte	0x04, 0x11
        /*001a*/ 	.short	(.L_5 - .L_4)
	.align		4
.L_4:
        /*001c*/ 	.word	index@(vama_batch_f32)
        /*0020*/ 	.word	0x00000000


	//----- nvinfo : EIATTR_REGCOUNT
	.align		4
.L_5:
        /*0024*/ 	.byte	0x04, 0x2f
        /*0026*/ 	.short	(.L_7 - .L_6)
	.align		4
.L_6:
        /*0028*/ 	.word	index@(vama_many_series_one_param_f32)
        /*002c*/ 	.word	0x00000028


	//----- nvinfo : EIATTR_FRAME_SIZE
	.align		4
.L_7:
        /*0030*/ 	.byte	0x04, 0x11
        /*0032*/ 	.short	(.L_9 - .L_8)
	.align		4
.L_8:
        /*0034*/ 	.word	index@($__internal_0_$__cuda_sm20_div_rn_f64_full)
        /*0038*/ 	.word	0x00000000


	//----- nvinfo : EIATTR_FRAME_SIZE
	.align		4
.L_9:
        /*003c*/ 	.byte	0x04, 0x11
        /*003e*/ 	.short	(.L_11 - .L_10)
	.align		4
.L_10:
        /*0040*/ 	.word	index@(vama_many_series_one_param_f32)
        /*0044*/ 	.word	0x00000000


	//----- nvinfo : EIATTR_MIN_STACK_SIZE
	.align		4
.L_11:
        /*0048*/ 	.byte	0x04, 0x12
        /*004a*/ 	.short	(.L_13 - .L_12)
	.align		4
.L_12:
        /*004c*/ 	.word	index@(vama_many_series_one_param_f32)
        /*0050*/ 	.word	0x00000000


	//----- nvinfo : EIATTR_MIN_STACK_SIZE
	.align		4
.L_13:
        /*0054*/ 	.byte	0x04, 0x12
        /*0056*/ 	.short	(.L_15 - .L_14)
	.align		4
.L_14:
        /*0058*/ 	.word	index@(vama_batch_f32)
        /*005c*/ 	.word	0x00000000
.L_15:


//--------------------- .nv.compat                --------------------------
	.section	.nv.compat,"",@"SHT_CUDA_COMPAT_INFO"
	.align	4
        /*0000*/ 	.byte	0x02, 0x09, 0x00, 0x00, 0x02, 0x02, 0x01, 0x00, 0x02, 0x05, 0x05, 0x00, 0x03, 0x07, 0x01, 0x01
        /*0010*/ 	.byte	0x02, 0x03, 0x00, 0x00, 0x02, 0x06, 0x01, 0x00, 0x04, 0x0b, 0x08, 0x00, 0x01, 0x00, 0x00, 0x00
        /*0020*/ 	.byte	0x00, 0x00, 0x00, 0x00


//--------------------- .nv.info.vama_many_series_one_param_f32 --------------------------
	.section	.nv.info.vama_many_series_one_param_f32,"",@"SHT_CUDA_INFO"
	.sectionflags	@""
	.align	4


	//----- nvinfo : EIATTR_CUDA_API_VERSION
	.align		4
        /*0000*/ 	.byte	0x04, 0x37
        /*0002*/ 	.short	(.L_17 - .L_16)
.L_16:
        /*0004*/ 	.word	0x00000082


	//----- nvinfo : EIATTR_KPARAM_INFO
	.align		4
.L_17:
        /*0008*/ 	.byte	0x04, 0x17
        /*000a*/ 	.short	(.L_19 - .L_18)
.L_18:
        /*000c*/ 	.word	0x00000000
        /*0010*/ 	.short	0x0009
        /*0012*/ 	.short	0x0030
        /*0014*/ 	.byte	0x00, 0xf5, 0x21, 0x00


	//----- nvinfo : EIATTR_KPARAM_INFO
	.align		4
.L_19:
        /*0018*/ 	.byte	0x04, 0x17
        /*001a*/ 	.short	(.L_21 - .L_20)
.L_20:
        /*001c*/ 	.word	0x00000000
        /*0020*/ 	.short	0x0008
        /*0022*/ 	.short	0x0028
        /*0024*/ 	.byte	0x00, 0xf5, 0x21, 0x00


	//----- nvinfo : EIATTR_KPARAM_INFO
	.align		4
.L_21:
        /*0028*/ 	.byte	0x04, 0x17
        /*002a*/ 	.short	(.L_23 - .L_22)
.L_22:
        /*002c*/ 	.word	0x00000000
        /*0030*/ 	.short	0x0007
        /*0032*/ 	.short	0x0024
        /*0034*/ 	.byte	0x00, 0xf0, 0x11, 0x00


	//----- nvinfo : EIATTR_KPARAM_INFO
	.align		4
.L_23:
        /*0038*/ 	.byte	0x04, 0x17
        /*003a*/ 	.short	(.L_25 - .L_24)
.L_24:
        /*003c*/ 	.word	0x00000000
        /*0040*/ 	.short	0x0006
        /*0042*/ 	.short	0x0020
        /*0044*/ 	.byte	0x00, 0xf0, 0x11, 0x00


	//----- nvinfo : EIATTR_KPARAM_INFO
	.align		4
.L_25:
        /*0048*/ 	.byte	0x04, 0x17
        /*004a*/ 	.short	(.L_27 - .L_26)
.L_26:
        /*004c*/ 	.word	0x00000000
        /*0050*/ 	.short	0x0005
        /*0052*/ 	.short	0x001c
        /*0054*/ 	.byte	0x00, 0xf0, 0x11, 0x00


	//----- nvinfo : EIATTR_KPARAM_INFO
	.align		4
.L_27:
        /*0058*/ 	.byte	0x04, 0x17
        /*005a*/ 	.short	(.L_29 - .L_28)
.L_28:
        /*005c*/ 	.word	0x00000000
        /*0060*/ 	.short	0x0004
        /*0062*/ 	.short	0x0018
        /*0064*/ 	.byte	0x00, 0xf0, 0x11, 0x00


	//----- nvinfo : EIATTR_KPARAM_INFO
	.align		4
.L_29:
        /*0068*/ 	.byte	0x04, 0x17
        /*006a*/ 	.short	(.L_31 - .L_30)
.L_30:
        /*006c*/ 	.word	0x00000000
        /*0070*/ 	.short	0x0003
        /*0072*/ 	.short	0x0014
        /*0074*/ 	.byte	0x00, 0xf0, 0x11, 0x00


	//----- nvinfo : EIATTR_KPARAM_INFO
	.align		4
.L_31:
        /*0078*/ 	.byte	0x04, 0x17
        /*007a*/ 	.short	(.L_33 - .L_32)
.L_32:
        /*007c*/ 	.word	0x00000000
        /*0080*/ 	.short	0x0002
        /*0082*/ 	.short	0x0010
        /*0084*/ 	.byte	0x00, 0xf0, 0x11, 0x00


	//----- nvinfo : EIATTR_KPARAM_INFO
	.align		4
.L_33:
        /*0088*/ 	.byte	0x04, 0x17
        /*008a*/ 	.short	(.L_35 - .L_34)
.L_34:
        /*008c*/ 	.word	0x00000000
        /*0090*/ 	.short	0x0001
        /*0092*/ 	.short	0x0008
        /*0094*/ 	.byte	0x00, 0xf5, 0x21, 0x00


	//----- nvinfo : EIATTR_KPARAM_INFO
	.align		4
.L_35:
        /*0098*/ 	.byte	0x04, 0x17
        /*009a*/ 	.short	(.L_37 - .L_36)
.L_36:
        /*009c*/ 	.word	0x00000000
        /*00a0*/ 	.short	0x0000
        /*00a2*/ 	.short	0x0000
        /*00a4*/ 	.byte	0x00, 0xf5, 0x21, 0x00


	//----- nvinfo : EIATTR_SPARSE_MMA_MASK
	.align		4
.L_37:
        /*00a8*/ 	.byte	0x03, 0x50
        /*00aa*/ 	.short	0x0000


	//----- nvinfo : EIATTR_MAXREG_COUNT
	.align		4
        /*00ac*/ 	.byte	0x03, 0x1b
        /*00ae*/ 	.short	0x00ff


	//----- nvinfo : EIATTR_NUM_BARRIERS
	.align		4
        /*00b0*/ 	.byte	0x02, 0x4c
        /*00b2*/ 	.byte	0x01
	.zero		1


	//----- nvinfo : EIATTR_MERCURY_ISA_VERSION
	.align		4
        /*00b4*/ 	.byte	0x03, 0x5f
        /*00b6*/ 	.short	0x0101


	//----- nvinfo : EIATTR_VRC_CTA_INIT_COUNT
	.align		4
        /*00b8*/ 	.byte	0x02, 0x4a
	.zero		1
	.zero		1


	//----- nvinfo : EIATTR_EXIT_INSTR_OFFSETS
	.align		4
        /*00bc*/ 	.byte	0x04, 0x1c
        /*00be*/ 	.short	(.L_39 - .L_38)


	//   ....[0]....
.L_38:
        /*00c0*/ 	.word	0x00000040


	//   ....[1]....
        /*00c4*/ 	.word	0x000001a0


	//   ....[2]....
        /*00c8*/ 	.word	0x000001e0


	//   ....[3]....
        /*00cc*/ 	.word	0x00000250


	//   ....[4]....
        /*00d0*/ 	.word	0x000003e0


	//   ....[5]....
        /*00d4*/ 	.word	0x00001830


	//   ....[6]....
        /*00d8*/ 	.word	0x00001850


	//   ....[7]....
        /*00dc*/ 	.word	0x00002430


	//----- nvinfo : EIATTR_CRS_STACK_SIZE
	.align		4
.L_39:
        /*00e0*/ 	.byte	0x04, 0x1e
        /*00e2*/ 	.short	(.L_41 - .L_40)
.L_40:
        /*00e4*/ 	.word	0x00000000


	//----- nvinfo : EIATTR_CBANK_PARAM_SIZE
	.align		4
.L_41:
        /*00e8*/ 	.byte	0x03, 0x19
        /*00ea*/ 	.short	0x0038


	//----- nvinfo : EIATTR_PARAM_CBANK
	.align		4
        /*00ec*/ 	.byte	0x04, 0x0a
        /*00ee*/ 	.short	(.L_43 - .L_42)
	.align		4
.L_42:
        /*00f0*/ 	.word	index@(.nv.constant0.vama_many_series_one_param_f32)
        /*00f4*/ 	.short	0x0380
        /*00f6*/ 	.short	0x0038


	//----- nvinfo : EIATTR_SW_WAR
	.align		4
.L_43:
        /*00f8*/ 	.byte	0x04, 0x36
        /*00fa*/ 	.short	(.L_45 - .L_44)
.L_44:
        /*00fc*/ 	.word	0x00000008
.L_45:


//--------------------- .nv.info.vama_batch_f32   --------------------------
	.section	.nv.info.vama_batch_f32,"",@"SHT_CUDA_INFO"
	.sectionflags	@""
	.align	4


	//----- nvinfo : EIATTR_CUDA_API_VERSION
	.align		4
        /*0000*/ 	.byte	0x04, 0x37
        /*0002*/ 	.short	(.L_47 - .L_46)
.L_46:
        /*0004*/ 	.word	0x00000082


	//----- nvinfo : EIATTR_KPARAM_INFO
	.align		4
.L_47:
        /*0008*/ 	.byte	0x04, 0x17
        /*000a*/ 	.short	(.L_49 - .L_48)
.L_48:
        /*000c*/ 	.word	0x00000000
        /*0010*/ 	.short	0x0009
        /*0012*/ 	.short	0x0040
        /*0014*/ 	.byte	0x00, 0xf5, 0x21, 0x00


	//----- nvinfo : EIATTR_KPARAM_INFO
	.align		4
.L_49:
        /*0018*/ 	.byte	0x04, 0x17
        /*001a*/ 	.short	(.L_51 - .L_50)
.L_50:
        /*001c*/ 	.word	0x00000000
        /*0020*/ 	.short	0x0008
        /*0022*/ 	.short	0x0038
        /*0024*/ 	.byte	0x00, 0xf5, 0x21, 0x00


	//----- nvinfo : EIATTR_KPARAM_INFO
	.align		4
.L_51:
        /*0028*/ 	.byte	0x04, 0x17
        /*002a*/ 	.short	(.L_53 - .L_52)
.L_52:
        /*002c*/ 	.word	0x00000000
        /*0030*/ 	.short	0x0007
        /*0032*/ 	.short	0x0030
        /*0034*/ 	.byte	0x00, 0xf0, 0x11, 0x00


	//----- nvinfo : EIATTR_KPARAM_INFO
	.align		4
.L_53:
        /*0038*/ 	.byte	0x04, 0x17
        /*003a*/ 	.short	(.L_55 - .L_54)
.L_54:
        /*003c*/ 	.word	0x00000000
        /*0040*/ 	.short	0x0006
        /*0042*/ 	.short	0x002c
        /*0044*/ 	.byte	0x00, 0xf0, 0x11, 0x00


	//----- nvinfo : EIATTR_KPARAM_INFO
	.align		4
.L_55:
        /*0048*/ 	.byte	0x04, 0x17
        /*004a*/ 	.short	(.L_57 - .L_56)
.L_56:
        /*004c*/ 	.word	0x00000000
        /*0050*/ 	.short	0x0005
        /*0052*/ 	.short	0x0028
        /*0054*/ 	.byte	0x00, 0xf0, 0x11, 0x00


	//----- nvinfo : EIATTR_KPARAM_INFO
	.align		4
.L_57:
        /*0058*/ 	.byte	0x04, 0x17
        /*005a*/ 	.short	(.L_59 - .L_58)
.L_58:
        /*005c*/ 	.word	0x00000000
        /*0060*/ 	.short	0x0004
        /*0062*/ 	.short	0x0020
        /*0064*/ 	.byte	0x00, 0xf5, 0x21, 0x00


	//----- nvinfo : EIATTR_KPARAM_INFO
	.align		4
.L_59:
        /*0068*/ 	.byte	0x04, 0x17
        /*006a*/ 	.short	(.L_61 - .L_60)
.L_60:
        /*006c*/ 	.word	0x00000000
        /*0070*/ 	.short	0x0003
        /*0072*/ 	.short	0x0018
        /*0074*/ 	.byte	0x00, 0xf5, 0x21, 0x00


	//----- nvinfo : EIATTR_KPARAM_INFO
	.align		4
.L_61:
        /*0078*/ 	.byte	0x04, 0x17
        /*007a*/ 	.short	(.L_63 - .L_62)
.L_62:
        /*007c*/ 	.word	0x00000000
        /*0080*/ 	.short	0x0002
        /*0082*/ 	.short	0x0010
        /*0084*/ 	.byte	0x00, 0xf5, 0x21, 0x00


	//----- nvinfo : EIATTR_KPARAM_INFO
	.align		4
.L_63:
        /*0088*/ 	.byte	0x04, 0x17
        /*008a*/ 	.short	(.L_65 - .L_64)
.L_64:
        /*008c*/ 	.word	0x00000000
        /*0090*/ 	.short	0x0001
        /*0092*/ 	.short	0x0008
        /*0094*/ 	.byte	0x00, 0xf5, 0x21, 0x00


	//----- nvinfo : EIATTR_KPARAM_INFO
	.align		4
.L_65:
        /*0098*/ 	.byte	0x04, 0x17
        /*009a*/ 	.short	(.L_67 - .L_66)
.L_66:
        /*009c*/ 	.word	0x00000000
        /*00a0*/ 	.short	0x0000
        /*00a2*/ 	.short	0x0000
        /*00a4*/ 	.byte	0x00, 0xf5, 0x21, 0x00


	//----- nvinfo : EIATTR_SPARSE_MMA_MASK
	.align		4
.L_67:
        /*00a8*/ 	.byte	0x03, 0x50
        /*00aa*/ 	.short	0x0000


	//----- nvinfo : EIATTR_MAXREG_COUNT
	.align		4
        /*00ac*/ 	.byte	0x03, 0x1b
        /*00ae*/ 	.short	0x00ff


	//----- nvinfo : EIATTR_MERCURY_ISA_VERSION
	.align		4
        /*00b0*/ 	.byte	0x03, 0x5f
        /*00b2*/ 	.short	0x0101


	//----- nvinfo : EIATTR_VRC_CTA_INIT_COUNT
	.align		4
        /*00b4*/ 	.byte	0x02, 0x4a
	.zero		1
	.zero		1


	//----- nvinfo : EIATTR_EXIT_INSTR_OFFSETS
	.align		4
        /*00b8*/ 	.byte	0x04, 0x1c
        /*00ba*/ 	.short	(.L_69 - .L_68)


	//   ....[0]....
.L_68:
        /*00bc*/ 	.word	0x00000070


	//   ....[1]....
        /*00c0*/ 	.word	0x00000110


	//   ....[2]....
        /*00c4*/ 	.word	0x00000290


	//   ....[3]....
        /*00c8*/ 	.word	0x00000760


	//   ....[4]....
        /*00cc*/ 	.word	0x000016e0


	//   ....[5]....
        /*00d0*/ 	.word	0x00002300


	//----- nvinfo : EIATTR_CRS_STACK_SIZE
	.align		4
.L_69:
        /*00d4*/ 	.byte	0x04, 0x1e
        /*00d6*/ 	.short	(.L_71 - .L_70)
.L_70:
        /*00d8*/ 	.word	0x00000000


	//----- nvinfo : EIATTR_CBANK_PARAM_SIZE
	.align		4
.L_71:
        /*00dc*/ 	.byte	0x03, 0x19
        /*00de*/ 	.short	0x0048


	//----- nvinfo : EIATTR_PARAM_CBANK
	.align		4
        /*00e0*/ 	.byte	0x04, 0x0a
        /*00e2*/ 	.short	(.L_73 - .L_72)
	.align		4
.L_72:
        /*00e4*/ 	.word	index@(.nv.constant0.vama_batch_f32)
        /*00e8*/ 	.short	0x0380
        /*00ea*/ 	.short	0x0048


	//----- nvinfo : EIATTR_SW_WAR
	.align		4
.L_73:
        /*00ec*/ 	.byte	0x04, 0x36
        /*00ee*/ 	.short	(.L_75 - .L_74)
.L_74:
        /*00f0*/ 	.word	0x00000008
.L_75:


//--------------------- .nv.callgraph             --------------------------
	.section	.nv.callgraph,"",@"SHT_CUDA_CALLGRAPH"
	.align	4
	.sectionentsize	8
	.align		4
        /*0000*/ 	.word	0x00000000
	.align		4
        /*0004*/ 	.word	0xffffffff
	.align		4
        /*0008*/ 	.word	0x00000000
	.align		4
        /*000c*/ 	.word	0xfffffffe
	.align		4
        /*0010*/ 	.word	0x00000000
	.align		4
        /*0014*/ 	.word	0xfffffffd
	.align		4
        /*0018*/ 	.word	0x00000000
	.align		4
        /*001c*/ 	.word	0xfffffffc


//--------------------- .text.vama_many_series_one_param_f32 --------------------------
	.section	.text.vama_many_series_one_param_f32,"ax",@progbits
	.align	128
        .global         vama_many_series_one_param_f32
        .type           vama_many_series_one_param_f32,@function
        .size           vama_many_series_one_param_f32,(.L_x_71 - vama_many_series_one_param_f32)
        .other          vama_many_series_one_param_f32,@"STO_CUDA_ENTRY STV_DEFAULT"
vama_many_series_one_param_f32:
.text.vama_many_series_one_param_f32:
[----:B------:R-:W-:Y:S01]  /*0000*/  LDC R1, c[0x0][0x37c] ;  /* 0x0000df00ff017b82 */ /* 0x000fe20000000800 */
[----:B------:R-:W0:Y:S01]  /*0010*/  S2R R0, SR_CTAID.Y ;  /* 0x0000000000007919 */ /* 0x000e220000002600 */
[----:B------:R-:W0:Y:S02]  /*0020*/  LDCU UR4, c[0x0][0x3a0] ;  /* 0x00007400ff0477ac */ /* 0x000e240008000800 */
[----:B0-----:R-:W-:-:S13]  /*0030*/  ISETP.GE.AND P0, PT, R0, UR4, PT ;  /* 0x0000000400007c0c */ /* 0x001fda000bf06270 */
[----:B------:R-:W-:Y:S05]  /*0040*/  @P0 EXIT ;  /* 0x000000000000094d */ /* 0x000fea0003800000 */
[----:B------:R-:W0:Y:S01]  /*0050*/  S2R R11, SR_TID.X ;  /* 0x00000000000b7919 */ /* 0x000e220000002100 */
[----:B------:R-:W0:Y:S01]  /*0060*/  LDCU UR5, c[0x0][0x3a4] ;  /* 0x00007480ff0577ac */ /* 0x000e220008000800 */
[----:B------:R-:W-:Y:S01]  /*0070*/  BSSY.RECONVERGENT B0, `(.L_x_0) ;  /* 0x0000011000007945 */ /* 0x000fe20003800200 */
[----:B------:R-:W1:Y:S01]  /*0080*/  LDCU.64 UR10, c[0x0][0x358] ;  /* 0x00006b00ff0a77ac */ /* 0x000e620008000a00 */
[C---:B0-----:R-:W-:Y:S02]  /*0090*/  ISETP.GE.AND P0, PT, R11.reuse, UR5, PT ;  /* 0x000000050b007c0c */ /* 0x041fe4000bf06270 */
[----:B------:R-:W-:-:S11]  /*00a0*/  ISETP.NE.AND P1, PT, R11, RZ, PT ;  /* 0x000000ff0b00720c */ /* 0x000fd60003f25270 */
[----:B-1----:R-:W-:Y:S05]  /*00b0*/  @P0 BRA `(.L_x_1) ;  /* 0x0000000000300947 */ /* 0x002fea0003800000 */
[----:B------:R-:W0:Y:S01]  /*00c0*/  LDC R10, c[0x0][0x360] ;  /* 0x0000d800ff0a7b82 */ /* 0x000e220000000800 */
[----:B------:R-:W-:-:S07]  /*00d0*/  IMAD.MOV.U32 R13, RZ, RZ, 0x7fc00000 ;  /* 0x7fc00000ff0d7424 */ /* 0x000fce00078e00ff */
[----:B------:R-:W1:Y:S08]  /*00e0*/  LDC.64 R6, c[0x0][0x3a8] ;  /* 0x0000ea00ff067b82 */ /* 0x000e700000000a00 */
[----:B------:R-:W2:Y:S02]  /*00f0*/  LDC.64 R8, c[0x0][0x3b0] ;  /* 0x0000ec00ff087b82 */ /* 0x000ea40000000a00 */
.L_x_2:
[----:B---3--:R-:W-:Y:S02]  /*0100*/  IMAD R5, R11, UR4, R0 ;  /* 0x000000040b057c24 */ /* 0x008fe4000f8e0200 */
[----:B0-----:R-:W-:Y:S02]  /*0110*/  IMAD.IADD R11, R10, 0x1, R11 ;  /* 0x000000010a0b7824 */ /* 0x001fe400078e020b */
[----:B-1----:R-:W-:-:S03]  /*0120*/  IMAD.WIDE R2, R5, 0x4, R6 ;  /* 0x0000000405027825 */ /* 0x002fc600078e0206 */
[----:B------:R-:W-:Y:S01]  /*0130*/  ISETP.GE.AND P0, PT, R11, UR5, PT ;  /* 0x000000050b007c0c */ /* 0x000fe2000bf06270 */
[----:B--2---:R-:W-:Y:S01]  /*0140*/  IMAD.WIDE R4, R5, 0x4, R8 ;  /* 0x0000000405047825 */ /* 0x004fe200078e0208 */
[----:B------:R3:W-:Y:S04]  /*0150*/  STG.E desc[UR10][R2.64], R13 ;  /* 0x0000000d02007986 */ /* 0x0007e8000c10190a */
[----:B------:R3:W-:Y:S07]  /*0160*/  STG.E desc[UR10][R4.64], R13 ;  /* 0x0000000d04007986 */ /* 0x0007ee000c10190a */
[----:B------:R-:W-:Y:S05]  /*0170*/  @!P0 BRA `(.L_x_2) ;  /* 0xfffffffc00e08947 */ /* 0x000fea000383ffff */
.L_x_1:
[----:B------:R-:W-:Y:S05]  /*0180*/  BSYNC.RECONVERGENT B0 ;  /* 0x0000000000007941 */ /* 0x000fea0003800200 */
.L_x_0:
[----:B------:R-:W-:Y:S06]  /*0190*/  BAR.SYNC.DEFER_BLOCKING 0x0 ;  /* 0x0000000000007b1d */ /* 0x000fec0000010000 */
[----:B------:R-:W-:Y:S05]  /*01a0*/  @P1 EXIT ;  /* 0x000000000000194d */ /* 0x000fea0003800000 */
[----:B---3--:R-:W0:Y:S02]  /*01b0*/  LDC.64 R2, c[0x0][0x390] ;  /* 0x0000e400ff027b82 */ /* 0x008e240000000a00 */
[----:B0-----:R-:W-:-:S04]  /*01c0*/  VIMNMX3 R2, R2, UR5, R3, PT ;  /* 0x0000000502027c0f */ /* 0x001fc8000b800103 */
[----:B------:R-:W-:-:S13]  /*01d0*/  ISETP.GE.AND P0, PT, R2, 0x1, PT ;  /* 0x000000010200780c */ /* 0x000fda0003f06270 */
[----:B------:R-:W-:Y:S05]  /*01e0*/  @!P0 EXIT ;  /* 0x000000000000894d */ /* 0x000fea0003800000 */
[----:B------:R-:W0:Y:S02]  /*01f0*/  LDC.64 R2, c[0x0][0x388] ;  /* 0x0000e200ff027b82 */ /* 0x000e240000000a00 */
[----:B0-----:R-:W-:-:S06]  /*0200*/  IMAD.WIDE.U32 R2, R0, 0x4, R2 ;  /* 0x0000000400027825 */ /* 0x001fcc00078e0002 */
[----:B------:R-:W2:Y:S01]  /*0210*/  LDG.E.CONSTANT R2, desc[UR10][R2.64] ;  /* 0x0000000a02027981 */ /* 0x000ea2000c1e9900 */
[----:B------:R-:W-:Y:S01]  /*0220*/  IMAD.U32 R4, RZ, RZ, UR5 ;  /* 0x00000005ff047e24 */ /* 0x000fe2000f8e00ff */
[----:B--2---:R-:W-:-:S13]  /*0230*/  R2UR UR8, R2 ;  /* 0x00000000020872ca */ /* 0x004fda00000e0000 */
[----:B------:R-:W-:-:S13]  /*0240*/  ISETP.LE.U32.AND P0, PT, R4, UR8, PT ;  /* 0x0000000804007c0c */ /* 0x000fda000bf03070 */
[----:B------:R-:W-:Y:S05]  /*0250*/  @P0 EXIT ;  /* 0x000000000000094d */ /* 0x000fea0003800000 */
[----:B------:R-:W0:Y:S01]  /*0260*/  LDC.64 R2, c[0x0][0x380] ;  /* 0x0000e000ff027b82 */ /* 0x000e220000000a00 */
[----:B------:R-:W-:-:S04]  /*0270*/  IMAD.U32 R7, RZ, RZ, UR4 ;  /* 0x00000004ff077e24 */ /* 0x000fc8000f8e00ff */
[----:B------:R-:W-:-:S04]  /*0280*/  IMAD R7, R7, UR8, R0 ;  /* 0x0000000807077c24 */ /* 0x000fc8000f8e0200 */
[----:B0-----:R-:W-:-:S05]  /*0290*/  IMAD.WIDE.U32 R2, R7, 0x4, R2 ;  /* 0x0000000407027825 */ /* 0x001fca00078e0002 */
[----:B------:R-:W2:Y:S02]  /*02a0*/  LDG.E.CONSTANT R6, desc[UR10][R2.64] ;  /* 0x0000000a02067981 */ /* 0x000ea4000c1e9900 */
[----:B--2---:R-:W-:Y:S01]  /*02b0*/  FSETP.NE.AND P0, PT, |R6|, +INF , PT ;  /* 0x7f8000000600780b */ /* 0x004fe20003f05200 */
[----:B------:R-:W-:-:S12]  /*02c0*/  IMAD.MOV.U32 R9, RZ, RZ, R6 ;  /* 0x000000ffff097224 */ /* 0x000fd800078e0006 */
[----:B------:R-:W-:Y:S05]  /*02d0*/  @P0 BRA `(.L_x_3) ;  /* 0x00000000003c0947 */ /* 0x000fea0003800000 */
[----:B------:R-:W0:Y:S01]  /*02e0*/  LDC.64 R4, c[0x0][0x380] ;  /* 0x0000e000ff047b82 */ /* 0x000e220000000a00 */
[----:B------:R-:W-:Y:S01]  /*02f0*/  MOV R9, UR8 ;  /* 0x0000000800097c02 */ /* 0x000fe20008000f00 */
[----:B------:R-:W1:Y:S01]  /*0300*/  LDCU UR5, c[0x0][0x3a4] ;  /* 0x00007480ff0577ac */ /* 0x000e620008000800 */
[----:B------:R-:W2:Y:S05]  /*0310*/  LDCU UR4, c[0x0][0x3a0] ;  /* 0x00007400ff0477ac */ /* 0x000eaa0008000800 */
.L_x_4:
[----:B------:R-:W-:Y:S02]  /*0320*/  VIADD R2, R9, 0x1 ;  /* 0x0000000109027836 */ /* 0x000fe40000000000 */
[----:B------:R-:W-:-:S03]  /*0330*/  IMAD.MOV.U32 R9, RZ, RZ, R6 ;  /* 0x000000ffff097224 */ /* 0x000fc600078e0006 */
[----:B-1----:R-:W-:-:S13]  /*0340*/  ISETP.GE.AND P0, PT, R2, UR5, PT ;  /* 0x0000000502007c0c */ /* 0x002fda000bf06270 */
[----:B------:R-:W-:Y:S05]  /*0350*/  @P0 BRA `(.L_x_3) ;  /* 0x00000000001c0947 */ /* 0x000fea0003800000 */
[----:B------:R-:W-:-:S04]  /*0360*/  IMAD.MOV.U32 R9, RZ, RZ, R2 ;  /* 0x000000ffff097224 */ /* 0x000fc800078e0002 */
[----:B--2---:R-:W-:-:S04]  /*0370*/  IMAD R3, R9, UR4, R0 ;  /* 0x0000000409037c24 */ /* 0x004fc8000f8e0200 */
[----:B0-----:R-:W-:-:S06]  /*0380*/  IMAD.WIDE.U32 R2, R3, 0x4, R4 ;  /* 0x0000000403027825 */ /* 0x001fcc00078e0004 */
[----:B------:R-:W2:Y:S02]  /*0390*/  LDG.E.CONSTANT R2, desc[UR10][R2.64] ;  /* 0x0000000a02027981 */ /* 0x000ea4000c1e9900 */
[----:B--2---:R-:W-:-:S13]  /*03a0*/  FSETP.NE.AND P0, PT, |R2|, +INF , PT ;  /* 0x7f8000000200780b */ /* 0x004fda0003f05200 */
[----:B------:R-:W-:Y:S05]  /*03b0*/  @!P0 BRA `(.L_x_4) ;  /* 0xfffffffc00d88947 */ /* 0x000fea000383ffff */
[----:B------:R-:W-:-:S07]  /*03c0*/  IMAD.MOV.U32 R9, RZ, RZ, R2 ;  /* 0x000000ffff097224 */ /* 0x000fce00078e0002 */
.L_x_3:
[----:B------:R-:W-:-:S13]  /*03d0*/  FSETP.NE.AND P0, PT, |R9|, +INF , PT ;  /* 0x7f8000000900780b */ /* 0x000fda0003f05200 */
[----:B--2---:R-:W-:Y:S05]  /*03e0*/  @!P0 EXIT ;  /* 0x000000000000894d */ /* 0x004fea0003800000 */
[----:B------:R-:W1:Y:S01]  /*03f0*/  LDC R2, c[0x0][0x390] ;  /* 0x0000e400ff027b82 */ /* 0x000e620000000800 */
[----:B------:R-:W-:-:S05]  /*0400*/  MOV R8, UR8 ;  /* 0x0000000800087c02 */ /* 0x000fca0008000f00 */
[----:B------:R-:W-:Y:S02]  /*0410*/  VIADD R8, R8, 0x1 ;  /* 0x0000000108087836 */ /* 0x000fe40000000000 */
[----:B0-----:R-:W0:Y:S01]  /*0420*/  LDC.64 R4, c[0x0][0x3a8] ;  /* 0x0000ea00ff047b82 */ /* 0x001e220000000a00 */
[----:B-1----:R-:W-:-:S05]  /*0430*/  VIADD R2, R2, UR8 ;  /* 0x0000000802027c36 */ /* 0x002fca0008000000 */
[----:B------:R-:W-:Y:S02]  /*0440*/  R2UR UR7, R2 ;  /* 0x00000000020772ca */ /* 0x000fe400000e0000 */
[----:B------:R1:W2:Y:S01]  /*0450*/  F2F.F64.F32 R2, R9 ;  /* 0x0000000900027310 */ /* 0x0002a20000201800 */
[----:B0-----:R-:W-:-:S05]  /*0460*/  IMAD.WIDE.U32 R6, R7, 0x4, R4 ;  /* 0x0000000407067825 */ /* 0x001fca00078e0004 */
[----:B------:R1:W-:Y:S05]  /*0470*/  STG.E desc[UR10][R6.64], R9 ;  /* 0x0000000906007986 */ /* 0x0003ea000c10190a */
[----:B------:R-:W-:-:S04]  /*0480*/  UISETP.LT.AND UP0, UPT, UR7, UR5, UPT ;  /* 0x000000050700728c */ /* 0x000fc8000bf01270 */
[----:B------:R-:W-:-:S06]  /*0490*/  USEL UR4, UR7, UR5, UP0 ;  /* 0x0000000507047287 */ /* 0x000fcc0008000000 */
[----:B------:R-:W-:-:S13]  /*04a0*/  ISETP.GE.AND P0, PT, R8, UR4, PT ;  /* 0x0000000408007c0c */ /* 0x000fda000bf06270 */
[----:B-12---:R-:W-:Y:S05]  /*04b0*/  @P0 BRA `(.L_x_5) ;  /* 0x0000000c003c0947 */ /* 0x006fea0003800000 */
[----:B------:R-:W-:Y:S01]  /*04c0*/  UIADD3 UR6, UPT, UPT, UR4, -0x2, -UR8 ;  /* 0xfffffffe04067890 */ /* 0x000fe2000fffe808 */
[----:B------:R-:W-:Y:S01]  /*04d0*/  IMAD.MOV.U32 R29, RZ, RZ, R8 ;  /* 0x000000ffff1d7224 */ /* 0x000fe200078e0008 */
[----:B------:R-:W-:Y:S01]  /*04e0*/  ULOP3.LUT UR5, URZ, UR8, URZ, 0x33, !UPT ;  /* 0x00000008ff057292 */ /* 0x000fe2000f8e33ff */
[----:B------:R-:W-:-:S03]  /*04f0*/  UMOV UR9, 0x1 ;  /* 0x0000000100097882 */ /* 0x000fc60000000000 */
[----:B------:R-:W-:Y:S01]  /*0500*/  IMAD.U32 R6, RZ, RZ, UR6 ;  /* 0x00000006ff067e24 */ /* 0x000fe2000f8e00ff */
[----:B------:R-:W-:-:S04]  /*0510*/  UIADD3 UR5, UPT, UPT, UR4, UR5, URZ ;  /* 0x0000000504057290 */ /* 0x000fc8000fffe0ff */
[----:B------:R-:W-:Y:S01]  /*0520*/  ISETP.GE.U32.AND P0, PT, R6, 0x3, PT ;  /* 0x000000030600780c */ /* 0x000fe20003f06070 */
[----:B------:R-:W-:-:S12]  /*0530*/  ULOP3.LUT UR6, UR5, 0x3, URZ, 0xc0, !UPT ;  /* 0x0000000305067892 */ /* 0x000fd8000f8ec0ff */
[----:B------:R-:W-:Y:S05]  /*0540*/  @!P0 BRA `(.L_x_6) ;  /* 0x0000000800648947 */ /* 0x000fea0003800000 */
[----:B------:R-:W0:Y:S01]  /*0550*/  LDC R4, c[0x0][0x3a0] ;  /* 0x0000e800ff047b82 */ /* 0x000e220000000800 */
[----:B------:R-:W-:Y:S01]  /*0560*/  MOV R7, UR8 ;  /* 0x0000000800077c02 */ /* 0x000fe20008000f00 */
[----:B------:R-:W-:Y:S01]  /*0570*/  IMAD.U32 R9, RZ, RZ, UR8 ;  /* 0x00000008ff097e24 */ /* 0x000fe2000f8e00ff */
[----:B------:R-:W-:Y:S01]  /*0580*/  ULOP3.LUT UR5, UR5, 0xfffffffc, URZ, 0xc0, !UPT ;  /* 0xfffffffc05057892 */ /* 0x000fe2000f8ec0ff */
[----:B------:R-:W-:Y:S01]  /*0590*/  IMAD.U32 R5, RZ, RZ, UR8 ;  /* 0x00000008ff057e24 */ /* 0x000fe2000f8e00ff */
[----:B------:R-:W-:Y:S01]  /*05a0*/  UMOV UR9, 0x1 ;  /* 0x0000000100097882 */ /* 0x000fe20000000000 */
[----:B------:R-:W-:Y:S01]  /*05b0*/  VIADD R9, R9, 0x2 ;  /* 0x0000000209097836 */ /* 0x000fe20000000000 */
[----:B------:R-:W-:Y:S01]  /*05c0*/  UIADD3 UR5, UPT, UPT, -UR5, URZ, URZ ;  /* 0x000000ff05057290 */ /* 0x000fe2000fffe1ff */
[----:B------:R-:W1:Y:S01]  /*05d0*/  LDC R28, c[0x0][0x3a0] ;  /* 0x0000e800ff1c7b82 */ /* 0x000e620000000800 */
[----:B------:R-:W-:Y:S02]  /*05e0*/  VIADD R5, R5, 0x3 ;  /* 0x0000000305057836 */ /* 0x000fe40000000000 */
[----:B------:R-:W-:-:S02]  /*05f0*/  VIADD R7, R7, 0x4 ;  /* 0x0000000407077836 */ /* 0x000fc40000000000 */
[----:B------:R-:W-:-:S03]  /*0600*/  IMAD.U32 R6, RZ, RZ, UR8 ;  /* 0x00000008ff067e24 */ /* 0x000fc6000f8e00ff */
[----:B------:R-:W2:Y:S08]  /*0610*/  LDC.64 R12, c[0x0][0x380] ;  /* 0x0000e000ff0c7b82 */ /* 0x000eb00000000a00 */
[----:B------:R-:W3:Y:S01]  /*0620*/  LDC.64 R10, c[0x0][0x3a8] ;  /* 0x0000ea00ff0a7b82 */ /* 0x000ee20000000a00 */
[-CC-:B0-----:R-:W-:Y:S02]  /*0630*/  IMAD R29, R29, R4.reuse, R0.reuse ;  /* 0x000000041d1d7224 */ /* 0x181fe400078e0200 */
[----:B------:R-:W-:-:S02]  /*0640*/  IMAD R9, R9, R4, R0 ;  /* 0x0000000409097224 */ /* 0x000fc400078e0200 */
[-CC-:B------:R-:W-:Y:S02]  /*0650*/  IMAD R8, R5, R4.reuse, R0.reuse ;  /* 0x0000000405087224 */ /* 0x180fe400078e0200 */
[----:B------:R-:W-:-:S07]  /*0660*/  IMAD R7, R7, R4, R0 ;  /* 0x0000000407077224 */ /* 0x000fce00078e0200 */
.L_x_11:
[----:B--2---:R-:W-:-:S05]  /*0670*/  IMAD.WIDE.U32 R4, R29, 0x4, R12 ;  /* 0x000000041d047825 */ /* 0x004fca00078e000c */
[----:B------:R-:W2:Y:S02]  /*0680*/  LDG.E.CONSTANT R22, desc[UR10][R4.64] ;  /* 0x0000000a04167981 */ /* 0x000ea4000c1e9900 */
[----:B--2---:R-:W-:-:S13]  /*0690*/  FSETP.NE.AND P0, PT, |R22|, +INF , PT ;  /* 0x7f8000001600780b */ /* 0x004fda0003f05200 */
[----:B0-----:R-:W-:Y:S05]  /*06a0*/  @!P0 BRA `(.L_x_7) ;  /* 0x0000000000608947 */ /* 0x001fea0003800000 */
[----:B------:R-:W-:Y:S01]  /*06b0*/  I2F.F64 R18, UR9 ;  /* 0x0000000900127d12 */ /* 0x000fe20008201c00 */
[----:B------:R-:W-:Y:S01]  /*06c0*/  UIADD3 UR9, UPT, UPT, UR9, 0x1, URZ ;  /* 0x0000000109097890 */ /* 0x000fe2000fffe0ff */
[----:B------:R-:W-:-:S08]  /*06d0*/  IMAD.MOV.U32 R16, RZ, RZ, 0x1 ;  /* 0x00000001ff107424 */ /* 0x000fd000078e00ff */
[----:B------:R-:W0:Y:S08]  /*06e0*/  I2F.F64 R4, UR9 ;  /* 0x0000000900047d12 */ /* 0x000e300008201c00 */
[----:B0-----:R-:W0:Y:S02]  /*06f0*/  MUFU.RCP64H R17, R5 ;  /* 0x0000000500117308 */ /* 0x001e240000001800 */
[----:B0-----:R-:W-:-:S08]  /*0700*/  DFMA R14, -R4, R16, 1 ;  /* 0x3ff00000040e742b */ /* 0x001fd00000000110 */
[----:B------:R-:W-:Y:S02]  /*0710*/  DFMA R20, R14, R14, R14 ;  /* 0x0000000e0e14722b */ /* 0x000fe4000000000e */
[----:B------:R-:W0:Y:S06]  /*0720*/  F2F.F64.F32 R14, R22 ;  /* 0x00000016000e7310 */ /* 0x000e2c0000201800 */
[----:B------:R-:W-:-:S08]  /*0730*/  DFMA R20, R16, R20, R16 ;  /* 0x000000141014722b */ /* 0x000fd00000000010 */
[----:B------:R-:W-:Y:S02]  /*0740*/  DFMA R16, -R4, R20, 1 ;  /* 0x3ff000000410742b */ /* 0x000fe40000000114 */
[----:B0-----:R-:W-:-:S06]  /*0750*/  DFMA R18, R2, R18, R14 ;  /* 0x000000120212722b */ /* 0x001fcc000000000e */
[----:B------:R-:W-:-:S04]  /*0760*/  DFMA R16, R20, R16, R20 ;  /* 0x000000101410722b */ /* 0x000fc80000000014 */
[----:B------:R-:W-:-:S04]  /*0770*/  FSETP.GEU.AND P1, PT, |R19|, 6.5827683646048100446e-37, PT ;  /* 0x036000001300780b */ /* 0x000fc80003f2e200 */
[----:B------:R-:W-:-:S08]  /*0780*/  DMUL R2, R18, R16 ;  /* 0x0000001012027228 */ /* 0x000fd00000000000 */
[----:B------:R-:W-:-:S08]  /*0790*/  DFMA R14, -R4, R2, R18 ;  /* 0x00000002040e722b */ /* 0x000fd00000000112 */
[----:B------:R-:W-:-:S10]  /*07a0*/  DFMA R2, R16, R14, R2 ;  /* 0x0000000e1002722b */ /* 0x000fd40000000002 */
[----:B------:R-:W-:-:S05]  /*07b0*/  FFMA R14, RZ, R5, R3 ;  /* 0x00000005ff0e7223 */ /* 0x000fca0000000003 */
[----:B------:R-:W-:-:S13]  /*07c0*/  FSETP.GT.AND P0, PT, |R14|, 1.469367938527859385e-39, PT ;  /* 0x001000000e00780b */ /* 0x000fda0003f04200 */
[----:B------:R-:W-:Y:S05]  /*07d0*/  @P0 BRA P1, `(.L_x_7) ;  /* 0x0000000000140947 */ /* 0x000fea0000800000 */
[----:B------:R-:W-:Y:S02]  /*07e0*/  MOV R17, R5 ;  /* 0x0000000500117202 */ /* 0x000fe40000000f00 */
[----:B------:R-:W-:-:S07]  /*07f0*/  MOV R2, 0x810 ;  /* 0x0000081000027802 */ /* 0x000fce0000000f00 */
[----:B-1-3--:R-:W-:Y:S05]  /*0800*/  CALL.REL.NOINC `($__internal_0_$__cuda_sm20_div_rn_f64_full) ;  /* 0x0000001c000c7944 */ /* 0x00afea0003c00000 */
[----:B------:R-:W-:Y:S02]  /*0810*/  IMAD.MOV.U32 R2, RZ, RZ, R4 ;  /* 0x000000ffff027224 */ /* 0x000fe400078e0004 */
[----:B------:R-:W-:-:S07]  /*0820*/  IMAD.MOV.U32 R3, RZ, RZ, R5 ;  /* 0x000000ffff037224 */ /* 0x000fce00078e0005 */
.L_x_7:
[----:B------:R-:W-:-:S05]  /*0830*/  IMAD.WIDE.U32 R14, R9, 0x4, R12 ;  /* 0x00000004090e7825 */ /* 0x000fca00078e000c */
[----:B------:R-:W2:Y:S01]  /*0840*/  LDG.E.CONSTANT R22, desc[UR10][R14.64] ;  /* 0x0000000a0e167981 */ /* 0x000ea2000c1e9900 */
[----:B------:R-:W0:Y:S01]  /*0850*/  F2F.F32.F64 R17, R2 ;  /* 0x0000000200117310 */ /* 0x000e220000301000 */
[----:B---3--:R-:W-:-:S05]  /*0860*/  IMAD.WIDE.U32 R4, R29, 0x4, R10 ;  /* 0x000000041d047825 */ /* 0x008fca00078e000a */
[----:B0-----:R0:W-:Y:S01]  /*0870*/  STG.E desc[UR10][R4.64], R17 ;  /* 0x0000001104007986 */ /* 0x0011e2000c10190a */
        /* <DEDUP_REMOVED lines=21> */
[----:B------:R-:W-:Y:S01]  /*09d0*/  IMAD.MOV.U32 R17, RZ, RZ, R5 ;  /* 0x000000ffff117224 */ /* 0x000fe200078e0005 */
[----:B------:R-:W-:-:S07]  /*09e0*/  MOV R2, 0xa00 ;  /* 0x00000a0000027802 */ /* 0x000fce0000000f00 */
[----:B-1----:R-:W-:Y:S05]  /*09f0*/  CALL.REL.NOINC `($__internal_0_$__cuda_sm20_div_rn_f64_full) ;  /* 0x0000001800907944 */ /* 0x002fea0003c00000 */
[----:B------:R-:W-:Y:S01]  /*0a00*/  IMAD.MOV.U32 R2, RZ, RZ, R4 ;  /* 0x000000ffff027224 */ /* 0x000fe200078e0004 */
[----:B------:R-:W-:-:S07]  /*0a10*/  MOV R3, R5 ;  /* 0x0000000500037202 */ /* 0x000fce0000000f00 */
.L_x_8:
[----:B------:R-:W-:-:S05]  /*0a20*/  IMAD.WIDE.U32 R14, R8, 0x4, R12 ;  /* 0x00000004080e7825 */ /* 0x000fca00078e000c */
[----:B------:R-:W2:Y:S01]  /*0a30*/  LDG.E.CONSTANT R22, desc[UR10][R14.64] ;  /* 0x0000000a0e167981 */ /* 0x000ea2000c1e9900 */
[----:B------:R-:W0:Y:S01]  /*0a40*/  F2F.F32.F64 R17, R2 ;  /* 0x0000000200117310 */ /* 0x000e220000301000 */
[----:B------:R-:W-:-:S05]  /*0a50*/  IMAD.WIDE.U32 R4, R9, 0x4, R10 ;  /* 0x0000000409047825 */ /* 0x000fca00078e000a */
        /* <DEDUP_REMOVED lines=25> */
[----:B------:R-:W-:Y:S02]  /*0bf0*/  IMAD.MOV.U32 R2, RZ, RZ, R4 ;  /* 0x000000ffff027224 */ /* 0x000fe400078e0004 */
[----:B------:R-:W-:-:S07]  /*0c00*/  IMAD.MOV.U32 R3, RZ, RZ, R5 ;  /* 0x000000ffff037224 */ /* 0x000fce00078e0005 */
.L_x_9:
        /* <DEDUP_REMOVED lines=28> */
[----:B-1----:R-:W-:Y:S05]  /*0dd0*/  CALL.REL.NOINC `($__internal_0_$__cuda_sm20_div_rn_f64_full) ;  /* 0x0000001400987944 */ /* 0x002fea0003c00000 */
[----:B------:R-:W-:Y:S02]  /*0de0*/  IMAD.MOV.U32 R2, RZ, RZ, R4 ;  /* 0x000000ffff027224 */ /* 0x000fe400078e0004 */
[----:B------:R-:W-:-:S07]  /*0df0*/  IMAD.MOV.U32 R3, RZ, RZ, R5 ;  /* 0x000000ffff037224 */ /* 0x000fce00078e0005 */
.L_x_10:
[----:B------:R-:W0:Y:S01]  /*0e00*/  F2F.F32.F64 R17, R2 ;  /* 0x0000000200117310 */ /* 0x000e220000301000 */
[----:B------:R-:W-:Y:S01]  /*0e10*/  IMAD.MOV.U32 R4, RZ, RZ, R10 ;  /* 0x000000ffff047224 */ /* 0x000fe200078e000a */
[----:B------:R-:W-:Y:S01]  /*0e20*/  UIADD3 UR5, UPT, UPT, UR5, 0x4, URZ ;  /* 0x0000000405057890 */ /* 0x000fe2000fffe0ff */
[----:B------:R-:W-:Y:S01]  /*0e30*/  IMAD.MOV.U32 R5, RZ, RZ, R11 ;  /* 0x000000ffff057224 */ /* 0x000fe200078e000b */
[----:B-1----:R-:W-:Y:S01]  /*0e40*/  LEA R9, R28, R9, 0x2 ;  /* 0x000000091c097211 */ /* 0x002fe200078e10ff */
[----:B------:R-:W-:Y:S01]  /*0e50*/  VIADD R6, R6, 0x4 ;  /* 0x0000000406067836 */ /* 0x000fe20000000000 */
[----:B------:R-:W-:Y:S01]  /*0e60*/  UISETP.NE.AND UP0, UPT, UR5, URZ, UPT ;  /* 0x000000ff0500728c */ /* 0x000fe2000bf05270 */
[----:B------:R-:W-:-:S04]  /*0e70*/  IMAD.WIDE.U32 R14, R7, 0x4, R4 ;  /* 0x00000004070e7825 */ /* 0x000fc800078e0004 */
[C---:B------:R-:W-:Y:S02]  /*0e80*/  IMAD R8, R28.reuse, 0x4, R8 ;  /* 0x000000041c087824 */ /* 0x040fe400078e0208 */
[C---:B------:R-:W-:Y:S01]  /*0e90*/  IMAD R29, R28.reuse, 0x4, R29 ;  /* 0x000000041c1d7824 */ /* 0x040fe200078e021d */
[----:B0-----:R0:W-:Y:S01]  /*0ea0*/  STG.E desc[UR10][R14.64], R17 ;  /* 0x000000110e007986 */ /* 0x0011e2000c10190a */
[----:B------:R-:W-:Y:S01]  /*0eb0*/  IMAD R7, R28, 0x4, R7 ;  /* 0x000000041c077824 */ /* 0x000fe200078e0207 */
[----:B------:R-:W-:Y:S06]  /*0ec0*/  BRA.U UP0, `(.L_x_11) ;  /* 0xfffffff500e87547 */ /* 0x000fec000b83ffff */
[----:B------:R-:W-:-:S07]  /*0ed0*/  VIADD R29, R6, 0x1 ;  /* 0x00000001061d7836 */ /* 0x000fce0000000000 */
.L_x_6:
[----:B------:R-:W-:-:S09]  /*0ee0*/  UISETP.NE.AND UP0, UPT, UR6, URZ, UPT ;  /* 0x000000ff0600728c */ /* 0x000fd2000bf05270 */
[----:B------:R-:W-:Y:S05]  /*0ef0*/  BRA.U !UP0, `(.L_x_5) ;  /* 0x0000000108ac7547 */ /* 0x000fea000b800000 */
[----:B------:R-:W1:Y:S01]  /*0f00*/  LDC R11, c[0x0][0x3a0] ;  /* 0x0000e800ff0b7b82 */ /* 0x000e620000000800 */
[----:B------:R-:W-:-:S07]  /*0f10*/  UIADD3 UR6, UPT, UPT, -UR6, URZ, URZ ;  /* 0x000000ff06067290 */ /* 0x000fce000fffe1ff */
[----:B------:R-:W2:Y:S08]  /*0f20*/  LDC R10, c[0x0][0x3a0] ;  /* 0x0000e800ff0a7b82 */ /* 0x000eb00000000800 */
[----:B------:R-:W3:Y:S08]  /*0f30*/  LDC.64 R8, c[0x0][0x380] ;  /* 0x0000e000ff087b82 */ /* 0x000ef00000000a00 */
[----:B------:R-:W4:Y:S01]  /*0f40*/  LDC.64 R6, c[0x0][0x3a8] ;  /* 0x0000ea00ff067b82 */ /* 0x000f220000000a00 */
[----:B-1----:R-:W-:-:S07]  /*0f50*/  IMAD R11, R29, R11, R0 ;  /* 0x0000000b1d0b7224 */ /* 0x002fce00078e0200 */
.L_x_13:
[----:B---3--:R-:W-:-:S05]  /*0f60*/  IMAD.WIDE.U32 R4, R11, 0x4, R8 ;  /* 0x000000040b047825 */ /* 0x008fca00078e0008 */
[----:B------:R-:W3:Y:S01]  /*0f70*/  LDG.E.CONSTANT R20, desc[UR10][R4.64] ;  /* 0x0000000a04147981 */ /* 0x000ee2000c1e9900 */
[----:B------:R-:W-:-:S04]  /*0f80*/  UIADD3 UR6, UPT, UPT, UR6, 0x1, URZ ;  /* 0x0000000106067890 */ /* 0x000fc8000fffe0ff */
[----:B------:R-:W-:Y:S01]  /*0f90*/  UISETP.NE.AND UP0, UPT, UR6, URZ, UPT ;  /* 0x000000ff0600728c */ /* 0x000fe2000bf05270 */
[----:B---3--:R-:W-:-:S13]  /*0fa0*/  FSETP.NE.AND P0, PT, |R20|, +INF , PT ;  /* 0x7f8000001400780b */ /* 0x008fda0003f05200 */
[----:B-1----:R-:W-:Y:S05]  /*0fb0*/  @!P0 BRA `(.L_x_12) ;  /* 0x0000000000608947 */ /* 0x002fea0003800000 */
[----:B------:R-:W-:Y:S01]  /*0fc0*/  I2F.F64 R18, UR9 ;  /* 0x0000000900127d12 */ /* 0x000fe20008201c00 */
[----:B------:R-:W-:Y:S01]  /*0fd0*/  UIADD3 UR9, UPT, UPT, UR9, 0x1, URZ ;  /* 0x0000000109097890 */ /* 0x000fe2000fffe0ff */
[----:B0-----:R-:W-:-:S08]  /*0fe0*/  IMAD.MOV.U32 R14, RZ, RZ, 0x1 ;  /* 0x00000001ff0e7424 */ /* 0x001fd000078e00ff */
        /* <DEDUP_REMOVED lines=18> */
[----:B--2-4-:R-:W-:Y:S05]  /*1110*/  CALL.REL.NOINC `($__internal_0_$__cuda_sm20_div_rn_f64_full) ;  /* 0x0000001000c87944 */ /* 0x014fea0003c00000 */
[----:B------:R-:W-:Y:S02]  /*1120*/  IMAD.MOV.U32 R2, RZ, RZ, R4 ;  /* 0x000000ffff027224 */ /* 0x000fe400078e0004 */
[----:B------:R-:W-:-:S07]  /*1130*/  IMAD.MOV.U32 R3, RZ, RZ, R5 ;  /* 0x000000ffff037224 */ /* 0x000fce00078e0005 */
.L_x_12:
[----:B0-----:R-:W0:Y:S01]  /*1140*/  F2F.F32.F64 R15, R2 ;  /* 0x00000002000f7310 */ /* 0x001e220000301000 */
[----:B----4-:R-:W-:Y:S02]  /*1150*/  IMAD.MOV.U32 R4, RZ, RZ, R6 ;  /* 0x000000ffff047224 */ /* 0x010fe400078e0006 */
[----:B------:R-:W-:Y:S02]  /*1160*/  IMAD.MOV.U32 R5, RZ, RZ, R7 ;  /* 0x000000ffff057224 */ /* 0x000fe400078e0007 */
[----:B------:R-:W-:-:S04]  /*1170*/  IMAD.WIDE.U32 R12, R11, 0x4, R4 ;  /* 0x000000040b0c7825 */ /* 0x000fc800078e0004 */
[----:B--2---:R-:W-:Y:S01]  /*1180*/  IMAD.IADD R11, R11, 0x1, R10 ;  /* 0x000000010b0b7824 */ /* 0x004fe200078e020a */
[----:B0-----:R1:W-:Y:S01]  /*1190*/  STG.E desc[UR10][R12.64], R15 ;  /* 0x0000000f0c007986 */ /* 0x0013e2000c10190a */
[----:B------:R-:W-:Y:S05]  /*11a0*/  BRA.U UP0, `(.L_x_13) ;  /* 0xfffffffd006c7547 */ /* 0x000fea000b83ffff */
.L_x_5:
[----:B------:R-:W2:Y:S02]  /*11b0*/  LDCU UR14, c[0x0][0x3a4] ;  /* 0x00007480ff0e77ac */ /* 0x000ea40008000800 */
[----:B--2---:R-:W-:-:S04]  /*11c0*/  MOV R20, UR14 ;  /* 0x0000000e00147c02 */ /* 0x004fc80008000f00 */
[----:B------:R-:W-:-:S13]  /*11d0*/  ISETP.LE.AND P0, PT, R20, UR7, PT ;  /* 0x0000000714007c0c */ /* 0x000fda000bf03270 */
[----:B------:R-:W-:Y:S05]  /*11e0*/  @P0 BRA `(.L_x_14) ;  /* 0x0000000400780947 */ /* 0x000fea0003800000 */
[----:B------:R-:W-:Y:S01]  /*11f0*/  UIADD3 UR5, UPT, UPT, -UR4, UR14, URZ ;  /* 0x0000000e04057290 */ /* 0x000fe2000fffe1ff */
[----:B------:R-:W2:Y:S05]  /*1200*/  LDCU.64 UR12, c[0x0][0x398] ;  /* 0x00007300ff0c77ac */ /* 0x000eaa0008000a00 */
[----:B-1----:R-:W-:Y:S01]  /*1210*/  IMAD.U32 R12, RZ, RZ, UR5 ;  /* 0x00000005ff0c7e24 */ /* 0x002fe2000f8e00ff */
[----:B------:R-:W-:Y:S02]  /*1220*/  UIADD3 UR6, UPT, UPT, UR4, -UR14, URZ ;  /* 0x8000000e04067290 */ /* 0x000fe4000fffe0ff */
[----:B------:R-:W-:Y:S02]  /*1230*/  UMOV UR5, UR4 ;  /* 0x0000000400057c82 */ /* 0x000fe40008000000 */
[----:B------:R-:W-:-:S02]  /*1240*/  LOP3.LUT P0, R12, R12, 0x3, RZ, 0xc0, !PT ;  /* 0x000000030c0c7812 */ /* 0x000fc4000780c0ff */
[----:B------:R-:W-:-:S05]  /*1250*/  IMAD.U32 R8, RZ, RZ, UR6 ;  /* 0x00000006ff087e24 */ /* 0x000fca000f8e00ff */
[----:B------:R-:W-:Y:S01]  /*1260*/  ISETP.GT.U32.AND P1, PT, R8, -0x4, PT ;  /* 0xfffffffc0800780c */ /* 0x000fe20003f24070 */
[----:B--2---:R-:W1:Y:S08]  /*1270*/  F2F.F64.F32 R6, UR13 ;  /* 0x0000000d00067d10 */ /* 0x004e700008201800 */
[----:B------:R-:W2:Y:S01]  /*1280*/  F2F.F64.F32 R8, UR12 ;  /* 0x0000000c00087d10 */ /* 0x000ea20008201800 */
[----:B------:R-:W-:Y:S05]  /*1290*/  @!P0 BRA `(.L_x_15) ;  /* 0x0000000000548947 */ /* 0x000fea0003800000 */
[----:B------:R-:W0:Y:S01]  /*12a0*/  LDC R18, c[0x0][0x3a0] ;  /* 0x0000e800ff127b82 */ /* 0x000e220000000800 */
[----:B------:R-:W-:Y:S01]  /*12b0*/  IMAD.MOV R16, RZ, RZ, -R12 ;  /* 0x000000ffff107224 */ /* 0x000fe200078e0a0c */
[----:B------:R-:W-:-:S06]  /*12c0*/  UMOV UR5, UR4 ;  /* 0x0000000400057c82 */ /* 0x000fcc0008000000 */
[----:B------:R-:W3:Y:S01]  /*12d0*/  LDC.64 R10, c[0x0][0x380] ;  /* 0x0000e000ff0a7b82 */ /* 0x000ee20000000a00 */
[----:B0-----:R-:W-:-:S07]  /*12e0*/  IMAD R17, R18, UR4, R0 ;  /* 0x0000000412117c24 */ /* 0x001fce000f8e0200 */
.L_x_16:
[----:B---3--:R-:W-:-:S06]  /*12f0*/  IMAD.WIDE.U32 R12, R17, 0x4, R10 ;  /* 0x00000004110c7825 */ /* 0x008fcc00078e000a */
[----:B------:R-:W3:Y:S01]  /*1300*/  LDG.E.CONSTANT R12, desc[UR10][R12.64] ;  /* 0x0000000a0c0c7981 */ /* 0x000ee2000c1e9900 */
[----:B------:R-:W-:Y:S01]  /*1310*/  VIADD R16, R16, 0x1 ;  /* 0x0000000110107836 */ /* 0x000fe20000000000 */
[----:B------:R-:W-:Y:S01]  /*1320*/  UIADD3 UR5, UPT, UPT, UR5, 0x1, URZ ;  /* 0x0000000105057890 */ /* 0x000fe2000fffe0ff */
[----:B---34-:R-:W2:Y:S01]  /*1330*/  F2F.F64.F32 R14, R12 ;  /* 0x0000000c000e7310 */ /* 0x018ea20000201800 */
[----:B------:R-:W-:Y:S01]  /*1340*/  FSETP.NE.AND P0, PT, |R12|, +INF , PT ;  /* 0x7f8000000c00780b */ /* 0x000fe20003f05200 */
[----:B--2---:R-:W-:-:S08]  /*1350*/  DMUL R14, R8, R14 ;  /* 0x0000000e080e7228 */ /* 0x004fd00000000000 */
[----:B-1----:R-:W-:-:S10]  /*1360*/  DFMA R14, R6, R2, R14 ;  /* 0x00000002060e722b */ /* 0x002fd4000000000e */
[----:B------:R-:W-:Y:S02]  /*1370*/  FSEL R2, R2, R14, !P0 ;  /* 0x0000000e02027208 */ /* 0x000fe40004000000 */
[----:B------:R-:W-:Y:S01]  /*1380*/  FSEL R3, R3, R15, !P0 ;  /* 0x0000000f03037208 */ /* 0x000fe20004000000 */
[C---:B------:R-:W-:Y:S01]  /*1390*/  IMAD.WIDE.U32 R14, R17.reuse, 0x4, R4 ;  /* 0x00000004110e7825 */ /* 0x040fe200078e0004 */
[----:B------:R-:W-:Y:S02]  /*13a0*/  ISETP.NE.AND P0, PT, R16, RZ, PT ;  /* 0x000000ff1000720c */ /* 0x000fe40003f05270 */
[----:B------:R-:W0:Y:S01]  /*13b0*/  F2F.F32.F64 R19, R2 ;  /* 0x0000000200137310 */ /* 0x000e220000301000 */
[----:B------:R-:W-:Y:S01]  /*13c0*/  IMAD.IADD R17, R17, 0x1, R18 ;  /* 0x0000000111117824 */ /* 0x000fe200078e0212 */
[----:B0-----:R4:W-:Y:S09]  /*13d0*/  STG.E desc[UR10][R14.64], R19 ;  /* 0x000000130e007986 */ /* 0x0019f2000c10190a */
[----:B------:R-:W-:Y:S05]  /*13e0*/  @P0 BRA `(.L_x_16) ;  /* 0xfffffffc00c00947 */ /* 0x000fea000383ffff */
.L_x_15:
[----:B------:R-:W-:Y:S05]  /*13f0*/  @P1 BRA `(.L_x_14) ;  /* 0x0000000000f41947 */ /* 0x000fea0003800000 */
[----:B0---4-:R-:W0:Y:S01]  /*1400*/  LDC R15, c[0x0][0x3a0] ;  /* 0x0000e800ff0f7b82 */ /* 0x011e220000000800 */
[----:B------:R-:W-:Y:S02]  /*1410*/  UIADD3 UR6, UPT, UPT, UR5, 0x2, URZ ;  /* 0x0000000205067890 */ /* 0x000fe4000fffe0ff */
[----:B------:R-:W-:Y:S02]  /*1420*/  UIADD3 UR7, UPT, UPT, UR5, 0x3, URZ ;  /* 0x0000000305077890 */ /* 0x000fe4000fffe0ff */
[----:B------:R-:W-:-:S03]  /*1430*/  UIADD3 UR9, UPT, UPT, UR5, -UR14, URZ ;  /* 0x8000000e05097290 */ /* 0x000fc6000fffe0ff */
[----:B------:R-:W3:Y:S01]  /*1440*/  LDC.64 R10, c[0x0][0x380] ;  /* 0x0000e000ff0a7b82 */ /* 0x000ee20000000a00 */
[C---:B0-----:R-:W-:Y:S02]  /*1450*/  IMAD R23, R15.reuse, UR5, R15 ;  /* 0x000000050f177c24 */ /* 0x041fe4000f8e020f */
[C-C-:B------:R-:W-:Y:S02]  /*1460*/  IMAD R21, R15.reuse, UR6, R0.reuse ;  /* 0x000000060f157c24 */ /* 0x140fe4000f8e0200 */
[--C-:B------:R-:W-:Y:S01]  /*1470*/  IMAD R17, R15, UR7, R0.reuse ;  /* 0x000000070f117c24 */ /* 0x100fe2000f8e0200 */
[----:B------:R-:W-:Y:S01]  /*1480*/  IADD3 R23, PT, PT, R23, R0, RZ ;  /* 0x0000000017177210 */ /* 0x000fe20007ffe0ff */
[----:B------:R-:W-:-:S07]  /*1490*/  IMAD R19, R15, UR5, R0 ;  /* 0x000000050f137c24 */ /* 0x000fce000f8e0200 */
.L_x_17:
[----:B-1-3--:R-:W-:-:S06]  /*14a0*/  IMAD.WIDE.U32 R26, R19, 0x4, R10 ;  /* 0x00000004131a7825 */ /* 0x00afcc00078e000a */
[----:B------:R-:W3:Y:S01]  /*14b0*/  LDG.E.CONSTANT R26, desc[UR10][R26.64] ;  /* 0x0000000a1a1a7981 */ /* 0x000ee2000c1e9900 */
[----:B------:R-:W-:-:S05]  /*14c0*/  IMAD.WIDE.U32 R28, R23, 0x4, R10 ;  /* 0x00000004171c7825 */ /* 0x000fca00078e000a */
[----:B------:R-:W4:Y:S01]  /*14d0*/  LDG.E.CONSTANT R18, desc[UR10][R28.64] ;  /* 0x0000000a1c127981 */ /* 0x000f22000c1e9900 */
[----:B------:R-:W-:-:S05]  /*14e0*/  IMAD.WIDE.U32 R30, R21, 0x4, R10 ;  /* 0x00000004151e7825 */ /* 0x000fca00078e000a */
[----:B------:R0:W5:Y:S01]  /*14f0*/  LDG.E.CONSTANT R16, desc[UR10][R30.64] ;  /* 0x0000000a1e107981 */ /* 0x000162000c1e9900 */
[----:B------:R-:W-:-:S05]  /*1500*/  IMAD.WIDE.U32 R32, R17, 0x4, R10 ;  /* 0x0000000411207825 */ /* 0x000fca00078e000a */
[----:B------:R-:W5:Y:S01]  /*1510*/  LDG.E.CONSTANT R14, desc[UR10][R32.64] ;  /* 0x0000000a200e7981 */ /* 0x000f62000c1e9900 */
[----:B------:R-:W-:Y:S01]  /*1520*/  UIADD3 UR9, UPT, UPT, UR9, 0x4, URZ ;  /* 0x0000000409097890 */ /* 0x000fe2000fffe0ff */
[----:B0-----:R-:W-:-:S03]  /*1530*/  IMAD.WIDE.U32 R30, R17, 0x4, R4 ;  /* 0x00000004111e7825 */ /* 0x001fc600078e0004 */
[----:B------:R-:W-:Y:S01]  /*1540*/  UISETP.NE.AND UP0, UPT, UR9, URZ, UPT ;  /* 0x000000ff0900728c */ /* 0x000fe2000bf05270 */
[----:B------:R-:W-:Y:S01]  /*1550*/  IMAD R17, R15, 0x4, R17 ;  /* 0x000000040f117824 */ /* 0x000fe200078e0211 */
[----:B---3--:R-:W2:Y:S01]  /*1560*/  F2F.F64.F32 R12, R26 ;  /* 0x0000001a000c7310 */ /* 0x008ea20000201800 */
[----:B------:R-:W-:Y:S01]  /*1570*/  FSETP.NE.AND P0, PT, |R26|, +INF , PT ;  /* 0x7f8000001a00780b */ /* 0x000fe20003f05200 */
[----:B--2---:R-:W-:-:S06]  /*1580*/  DMUL R24, R8, R12 ;  /* 0x0000000c08187228 */ /* 0x004fcc0000000000 */
[----:B----4-:R-:W0:Y:S02]  /*1590*/  F2F.F64.F32 R12, R18 ;  /* 0x00000012000c7310 */ /* 0x010e240000201800 */
[----:B-1----:R-:W-:Y:S02]  /*15a0*/  DFMA R24, R6, R2, R24 ;  /* 0x000000020618722b */ /* 0x002fe40000000018 */
[----:B0-----:R-:W-:-:S08]  /*15b0*/  DMUL R12, R8, R12 ;  /* 0x0000000c080c7228 */ /* 0x001fd00000000000 */
[----:B------:R-:W-:Y:S02]  /*15c0*/  FSEL R2, R2, R24, !P0 ;  /* 0x0000001802027208 */ /* 0x000fe40004000000 */
[----:B------:R-:W-:Y:S02]  /*15d0*/  FSEL R3, R3, R25, !P0 ;  /* 0x0000001903037208 */ /* 0x000fe40004000000 */
[----:B-----5:R-:W0:Y:S01]  /*15e0*/  F2F.F64.F32 R24, R16 ;  /* 0x0000001000187310 */ /* 0x020e220000201800 */
[----:B------:R-:W-:-:S03]  /*15f0*/  FSETP.NE.AND P0, PT, |R18|, +INF , PT ;  /* 0x7f8000001200780b */ /* 0x000fc60003f05200 */
[----:B------:R-:W-:-:S04]  /*1600*/  DFMA R12, R6, R2, R12 ;  /* 0x00000002060c722b */ /* 0x000fc8000000000c */
[----:B------:R-:W-:Y:S06]  /*1610*/  F2F.F32.F64 R18, R2 ;  /* 0x0000000200127310 */ /* 0x000fec0000301000 */
[----:B------:R-:W-:Y:S01]  /*1620*/  FSEL R12, R2, R12, !P0 ;  /* 0x0000000c020c7208 */ /* 0x000fe20004000000 */
[----:B0-----:R-:W-:Y:S01]  /*1630*/  DMUL R26, R8, R24 ;  /* 0x00000018081a7228 */ /* 0x001fe20000000000 */
[----:B------:R-:W-:Y:S01]  /*1640*/  FSEL R13, R3, R13, !P0 ;  /* 0x0000000d030d7208 */ /* 0x000fe20004000000 */
[----:B------:R-:W0:Y:S01]  /*1650*/  F2F.F64.F32 R24, R14 ;  /* 0x0000000e00187310 */ /* 0x000e220000201800 */
[----:B------:R-:W-:-:S05]  /*1660*/  FSETP.NE.AND P0, PT, |R16|, +INF , PT ;  /* 0x7f8000001000780b */ /* 0x000fca0003f05200 */
[----:B------:R-:W-:Y:S02]  /*1670*/  DFMA R26, R6, R12, R26 ;  /* 0x0000000c061a722b */ /* 0x000fe4000000001a */
[----:B------:R1:W2:Y:S01]  /*1680*/  F2F.F32.F64 R33, R12 ;  /* 0x0000000c00217310 */ /* 0x0002a20000301000 */
[----:B0-----:R-:W-:-:S07]  /*1690*/  DMUL R28, R8, R24 ;  /* 0x00000018081c7228 */ /* 0x001fce0000000000 */
[----:B------:R-:W-:Y:S02]  /*16a0*/  FSEL R24, R12, R26, !P0 ;  /* 0x0000001a0c187208 */ /* 0x000fe40004000000 */
[----:B------:R-:W-:Y:S01]  /*16b0*/  FSEL R25, R13, R27, !P0 ;  /* 0x0000001b0d197208 */ /* 0x000fe20004000000 */
[--C-:B------:R-:W-:Y:S01]  /*16c0*/  IMAD.WIDE.U32 R26, R19, 0x4, R4.reuse ;  /* 0x00000004131a7825 */ /* 0x100fe200078e0004 */
[----:B------:R-:W-:Y:S02]  /*16d0*/  FSETP.NE.AND P0, PT, |R14|, +INF , PT ;  /* 0x7f8000000e00780b */ /* 0x000fe40003f05200 */
[----:B------:R-:W0:Y:S01]  /*16e0*/  F2F.F32.F64 R35, R24 ;  /* 0x0000001800237310 */ /* 0x000e220000301000 */
[----:B-1----:R-:W-:Y:S01]  /*16f0*/  IMAD.WIDE.U32 R12, R21, 0x4, R4 ;  /* 0x00000004150c7825 */ /* 0x002fe200078e0004 */
[----:B------:R-:W-:Y:S01]  /*1700*/  DFMA R28, R6, R24, R28 ;  /* 0x00000018061c722b */ /* 0x000fe2000000001c */
[----:B------:R1:W-:Y:S02]  /*1710*/  STG.E desc[UR10][R26.64], R18 ;  /* 0x000000121a007986 */ /* 0x0003e4000c10190a */
[----:B------:R-:W-:-:S02]  /*1720*/  IMAD R21, R15, 0x4, R21 ;  /* 0x000000040f157824 */ /* 0x000fc400078e0215 */
[----:B------:R-:W-:-:S05]  /*1730*/  IMAD R19, R15, 0x4, R19 ;  /* 0x000000040f137824 */ /* 0x000fca00078e0213 */
[----:B------:R-:W-:Y:S02]  /*1740*/  FSEL R2, R24, R28, !P0 ;  /* 0x0000001c18027208 */ /* 0x000fe40004000000 */
[----:B------:R-:W-:Y:S01]  /*1750*/  FSEL R3, R25, R29, !P0 ;  /* 0x0000001d19037208 */ /* 0x000fe20004000000 */
[----:B------:R-:W-:-:S03]  /*1760*/  IMAD.WIDE.U32 R28, R23, 0x4, R4 ;  /* 0x00000004171c7825 */ /* 0x000fc600078e0004 */
[----:B------:R-:W3:Y:S01]  /*1770*/  F2F.F32.F64 R37, R2 ;  /* 0x0000000200257310 */ /* 0x000ee20000301000 */
[----:B------:R-:W-:Y:S01]  /*1780*/  IMAD R23, R15, 0x4, R23 ;  /* 0x000000040f177824 */ /* 0x000fe200078e0217 */
[----:B--2---:R1:W-:Y:S04]  /*1790*/  STG.E desc[UR10][R28.64], R33 ;  /* 0x000000211c007986 */ /* 0x0043e8000c10190a */
[----:B0-----:R1:W-:Y:S04]  /*17a0*/  STG.E desc[UR10][R12.64], R35 ;  /* 0x000000230c007986 */ /* 0x0013e8000c10190a */
[----:B---3--:R1:W-:Y:S01]  /*17b0*/  STG.E desc[UR10][R30.64], R37 ;  /* 0x000000251e007986 */ /* 0x0083e2000c10190a */
[----:B------:R-:W-:Y:S05]  /*17c0*/  BRA.U UP0, `(.L_x_17) ;  /* 0xfffffffd00347547 */ /* 0x000fea000b83ffff */
.L_x_14:
[----:B------:R-:W3:Y:S02]  /*17d0*/  LDCU.64 UR6, c[0x0][0x390] ;  /* 0x00007200ff0677ac */ /* 0x000ee40008000a00 */
[----:B---3--:R-:W-:-:S04]  /*17e0*/  UISETP.LT.AND UP0, UPT, UR6, UR7, UPT ;  /* 0x000000070600728c */ /* 0x008fc8000bf01270 */
[----:B------:R-:W-:-:S06]  /*17f0*/  USEL UR5, UR6, UR7, !UP0 ;  /* 0x0000000706057287 */ /* 0x000fcc000c000000 */
[----:B------:R-:W-:-:S05]  /*1800*/  IMAD.U32 R2, RZ, RZ, UR5 ;  /* 0x00000005ff027e24 */ /* 0x000fca000f8e00ff */
[----:B------:R-:W-:-:S04]  /*1810*/  IADD3 R2, PT, PT, R2, UR8, RZ ;  /* 0x0000000802027c10 */ /* 0x000fc8000fffe0ff */
[----:B------:R-:W-:-:S13]  /*1820*/  ISETP.GT.AND P0, PT, R2, UR14, PT ;  /* 0x0000000e02007c0c */ /* 0x000fda000bf04270 */
[----:B------:R-:W-:Y:S05]  /*1830*/  @P0 EXIT ;  /* 0x000000000000094d */ /* 0x000fea0003800000 */
[----:B------:R-:W-:-:S13]  /*1840*/  ISETP.LE.AND P0, PT, R20, UR8, PT ;  /* 0x0000000814007c0c */ /* 0x000fda000bf03270 */
[----:B------:R-:W-:Y:S05]  /*1850*/  @P0 EXIT ;  /* 0x000000000000094d */ /* 0x000fea0003800000 */
[----:B------:R-:W3:Y:S01]  /*1860*/  S2UR UR5, SR_CgaCtaId ;  /* 0x00000000000579c3 */ /* 0x000ee20000008800 */
[----:B------:R-:W-:Y:S01]  /*1870*/  UMOV UR4, 0x400 ;  /* 0x0000040000047882 */ /* 0x000fe20000000000 */
[----:B------:R-:W-:Y:S01]  /*1880*/  VIADD R2, R2, 0xffffffff ;  /* 0xffffffff02027836 */ /* 0x000fe20000000000 */
[----:B------:R-:W-:Y:S01]  /*1890*/  CS2R R4, SRZ ;  /* 0x0000000000047805 */ /* 0x000fe2000001ff00 */
[----:B------:R-:W-:Y:S01]  /*18a0*/  IMAD.U32 R3, RZ, RZ, UR8 ;  /* 0x00000008ff037e24 */ /* 0x000fe2000f8e00ff */
[----:B-1----:R-:W-:Y:S01]  /*18b0*/  CS2R R6, SRZ ;  /* 0x0000000000067805 */ /* 0x002fe2000001ff00 */
[----:B---3--:R-:W-:-:S04]  /*18c0*/  ULEA UR4, UR5, UR4, 0x18 ;  /* 0x0000000405047291 */ /* 0x008fc8000f8ec0ff */
[----:B------:R-:W-:-:S04]  /*18d0*/  ULEA UR6, UR7, UR4, 0x2 ;  /* 0x0000000407067291 */ /* 0x000fc8000f8e10ff */
[----:B------:R-:W-:-:S04]  /*18e0*/  ULEA UR9, UR7, UR6, 0x2 ;  /* 0x0000000607097291 */ /* 0x000fc8000f8e10ff */
[----:B------:R-:W-:-:S12]  /*18f0*/  ULEA UR5, UR7, UR9, 0x2 ;  /* 0x0000000907057291 */ /* 0x000fd8000f8e10ff */
.L_x_28:
[----:B012---:R-:W1:Y:S01]  /*1900*/  LDC R12, c[0x0][0x394] ;  /* 0x0000e500ff0c7b82 */ /* 0x007e620000000800 */
[----:B---3--:R-:W3:Y:S01]  /*1910*/  LDCU UR7, c[0x0][0x3a4] ;  /* 0x00007480ff0777ac */ /* 0x008ee20008000800 */
[----:B------:R-:W-:Y:S01]  /*1920*/  ISETP.NE.AND P0, PT, R4, R7, PT ;  /* 0x000000070400720c */ /* 0x000fe20003f05270 */
[----:B------:R-:W-:Y:S02]  /*1930*/  VIADD R11, R3, 0x1 ;  /* 0x00000001030b7836 */ /* 0x000fe40000000000 */
[----:B------:R-:W-:Y:S01]  /*1940*/  IMAD.MOV.U32 R10, RZ, RZ, R6 ;  /* 0x000000ffff0a7224 */ /* 0x000fe200078e0006 */
[----:B------:R-:W-:Y:S01]  /*1950*/  MOV R6, R4 ;  /* 0x0000000400067202 */ /* 0x000fe20000000f00 */
[----:B--2---:R-:W-:Y:S02]  /*1960*/  IMAD.MOV.U32 R9, RZ, RZ, R3 ;  /* 0x000000ffff097224 */ /* 0x004fe400078e0003 */
[----:B------:R-:W-:Y:S02]  /*1970*/  IMAD.MOV.U32 R3, RZ, RZ, R11 ;  /* 0x000000ffff037224 */ /* 0x000fe400078e000b */
[----:B------:R-:W-:Y:S01]  /*1980*/  IMAD.MOV.U32 R4, RZ, RZ, R7 ;  /* 0x000000ffff047224 */ /* 0x000fe200078e0007 */
[----:B---3--:R-:W-:-:S02]  /*1990*/  ISETP.NE.AND P1, PT, R11, UR7, PT ;  /* 0x000000070b007c0c */ /* 0x008fc4000bf25270 */
[----:B-1----:R-:W-:-:S05]  /*19a0*/  VIADDMNMX R8, R11, -UR8, R12, PT ;  /* 0x800000080b087c46 */ /* 0x002fca000b80010c */
[----:B------:R-:W-:Y:S01]  /*19b0*/  IMAD.IADD R8, R11, 0x1, -R8 ;  /* 0x000000010b087824 */ /* 0x000fe200078e0a08 */
[----:B------:R-:W-:Y:S06]  /*19c0*/  @!P0 BRA `(.L_x_18) ;  /* 0x0000000000808947 */ /* 0x000fec0003800000 */
[----:B------:R-:W1:Y:S01]  /*19d0*/  LDC R16, c[0x0][0x394] ;  /* 0x0000e500ff107b82 */ /* 0x000e620000000800 */
[----:B------:R-:W-:Y:S01]  /*19e0*/  ISETP.NE.AND P0, PT, R12, RZ, PT ;  /* 0x000000ff0c00720c */ /* 0x000fe20003f05270 */
[----:B------:R-:W-:Y:S01]  /*19f0*/  IMAD.MOV.U32 R4, RZ, RZ, R6 ;  /* 0x000000ffff047224 */ /* 0x000fe200078e0006 */
[----:B0---4-:R-:W-:-:S11]  /*1a00*/  LOP3.LUT R15, RZ, R12, RZ, 0x33, !PT ;  /* 0x0000000cff0f7212 */ /* 0x011fd600078e33ff */
.L_x_19:
[----:B------:R-:W-:-:S05]  /*1a10*/  LEA R6, R4, UR6, 0x2 ;  /* 0x0000000604067c11 */ /* 0x000fca000f8e10ff */
[----:B------:R-:W0:Y:S02]  /*1a20*/  LDS R11, [R6] ;  /* 0x00000000060b7984 */ /* 0x000e240000000800 */
[----:B0-----:R-:W-:-:S13]  /*1a30*/  ISETP.GE.AND P2, PT, R11, R8, PT ;  /* 0x000000080b00720c */ /* 0x001fda0003f46270 */
[----:B------:R-:W-:Y:S05]  /*1a40*/  @P2 BRA `(.L_x_18) ;  /* 0x0000000000602947 */ /* 0x000fea0003800000 */
[----:B-1----:R-:W-:Y:S01]  /*1a50*/  IABS R11, R16 ;  /* 0x00000010000b7213 */ /* 0x002fe20000000000 */
[----:B------:R-:W-:-:S03]  /*1a60*/  VIADD R4, R4, 0x1 ;  /* 0x0000000104047836 */ /* 0x000fc60000000000 */
[----:B------:R-:W0:Y:S02]  /*1a70*/  I2F.RP R6, R11 ;  /* 0x0000000b00067306 */ /* 0x000e240000209400 */
[----:B------:R-:W-:-:S06]  /*1a80*/  ISETP.GE.AND P3, PT, R4, RZ, PT ;  /* 0x000000ff0400720c */ /* 0x000fcc0003f66270 */
[----:B0-----:R-:W0:Y:S02]  /*1a90*/  MUFU.RCP R6, R6 ;  /* 0x0000000600067308 */ /* 0x001e240000001000 */
[----:B0-----:R-:W-:-:S06]  /*1aa0*/  VIADD R12, R6, 0xffffffe ;  /* 0x0ffffffe060c7836 */ /* 0x001fcc0000000000 */
[----:B------:R0:W1:Y:S02]  /*1ab0*/  F2I.FTZ.U32.TRUNC.NTZ R13, R12 ;  /* 0x0000000c000d7305 */ /* 0x000064000021f000 */
[----:B0-----:R-:W-:Y:S01]  /*1ac0*/  IMAD.MOV.U32 R12, RZ, RZ, RZ ;  /* 0x000000ffff0c7224 */ /* 0x001fe200078e00ff */
[----:B-1----:R-:W-:-:S05]  /*1ad0*/  IADD3 R14, PT, PT, RZ, -R13, RZ ;  /* 0x8000000dff0e7210 */ /* 0x002fca0007ffe0ff */
[----:B------:R-:W-:Y:S01]  /*1ae0*/  IMAD R17, R14, R11, RZ ;  /* 0x0000000b0e117224 */ /* 0x000fe200078e02ff */
[----:B------:R-:W-:-:S03]  /*1af0*/  IABS R14, R4 ;  /* 0x00000004000e7213 */ /* 0x000fc60000000000 */
[----:B------:R-:W-:-:S06]  /*1b00*/  IMAD.HI.U32 R13, R13, R17, R12 ;  /* 0x000000110d0d7227 */ /* 0x000fcc00078e000c */
[----:B------:R-:W-:-:S04]  /*1b10*/  IMAD.HI.U32 R13, R13, R14, RZ ;  /* 0x0000000e0d0d7227 */ /* 0x000fc800078e00ff */
[----:B------:R-:W-:-:S04]  /*1b20*/  IMAD.MOV R13, RZ, RZ, -R13 ;  /* 0x000000ffff0d7224 */ /* 0x000fc800078e0a0d */
[----:B------:R-:W-:-:S05]  /*1b30*/  IMAD R6, R11, R13, R14 ;  /* 0x0000000d0b067224 */ /* 0x000fca00078e020e */
[----:B------:R-:W-:-:S13]  /*1b40*/  ISETP.GT.U32.AND P2, PT, R11, R6, PT ;  /* 0x000000060b00720c */ /* 0x000fda0003f44070 */
[----:B------:R-:W-:-:S05]  /*1b50*/  @!P2 IMAD.IADD R6, R6, 0x1, -R11 ;  /* 0x000000010606a824 */ /* 0x000fca00078e0a0b */
[----:B------:R-:W-:-:S13]  /*1b60*/  ISETP.GT.U32.AND P2, PT, R11, R6, PT ;  /* 0x000000060b00720c */ /* 0x000fda0003f44070 */
[----:B------:R-:W-:-:S05]  /*1b70*/  @!P2 IMAD.IADD R6, R6, 0x1, -R11 ;  /* 0x000000010606a824 */ /* 0x000fca00078e0a0b */
[----:B------:R-:W-:-:S04]  /*1b80*/  @!P3 IADD3 R6, PT, PT, -R6, RZ, RZ ;  /* 0x000000ff0606b210 */ /* 0x000fc80007ffe1ff */
[----:B------:R-:W-:-:S04]  /*1b90*/  SEL R4, R15, R6, !P0 ;  /* 0x000000060f047207 */ /* 0x000fc80004000000 */
[----:B------:R-:W-:-:S13]  /*1ba0*/  ISETP.NE.AND P2, PT, R4, R7, PT ;  /* 0x000000070400720c */ /* 0x000fda0003f45270 */
[----:B------:R-:W-:Y:S05]  /*1bb0*/  @P2 BRA `(.L_x_19) ;  /* 0xfffffffc00942947 */ /* 0x000fea000383ffff */
[----:B------:R-:W-:-:S07]  /*1bc0*/  IMAD.MOV.U32 R4, RZ, RZ, R7 ;  /* 0x000000ffff047224 */ /* 0x000fce00078e0007 */
.L_x_18:
[----:B------:R-:W-:Y:S01]  /*1bd0*/  ISETP.NE.AND P0, PT, R10, R5, PT ;  /* 0x000000050a00720c */ /* 0x000fe20003f05270 */
[----:B------:R-:W-:-:S12]  /*1be0*/  IMAD.MOV.U32 R6, RZ, RZ, R5 ;  /* 0x000000ffff067224 */ /* 0x000fd800078e0005 */
[----:B------:R-:W-:Y:S05]  /*1bf0*/  @!P0 BRA `(.L_x_20) ;  /* 0x0000000000888947 */ /* 0x000fea0003800000 */
[----:B------:R-:W2:Y:S08]  /*1c00*/  LDC R6, c[0x0][0x394] ;  /* 0x0000e500ff067b82 */ /* 0x000eb00000000800 */
[----:B------:R-:W3:Y:S01]  /*1c10*/  LDC R18, c[0x0][0x394] ;  /* 0x0000e500ff127b82 */ /* 0x000ee20000000800 */
[----:B--2---:R-:W-:Y:S02]  /*1c20*/  ISETP.NE.AND P0, PT, R6, RZ, PT ;  /* 0x000000ff0600720c */ /* 0x004fe40003f05270 */
[----:B------:R-:W-:-:S11]  /*1c30*/  LOP3.LUT R13, RZ, R6, RZ, 0x33, !PT ;  /* 0x00000006ff0d7212 */ /* 0x000fd600078e33ff */
.L_x_21:
[----:B------:R-:W-:Y:S01]  /*1c40*/  LEA R11, R10, UR5, 0x2 ;  /* 0x000000050a0b7c11 */ /* 0x000fe2000f8e10ff */
[----:B------:R-:W-:-:S05]  /*1c50*/  IMAD.MOV.U32 R6, RZ, RZ, R10 ;  /* 0x000000ffff067224 */ /* 0x000fca00078e000a */
[----:B------:R-:W2:Y:S02]  /*1c60*/  LDS R11, [R11] ;  /* 0x000000000b0b7984 */ /* 0x000ea40000000800 */
[----:B--2---:R-:W-:-:S13]  /*1c70*/  ISETP.GE.AND P2, PT, R11, R8, PT ;  /* 0x000000080b00720c */ /* 0x004fda0003f46270 */
[----:B------:R-:W-:Y:S05]  /*1c80*/  @P2 BRA `(.L_x_20) ;  /* 0x0000000000642947 */ /* 0x000fea0003800000 */
[----:B0--34-:R-:W-:Y:S01]  /*1c90*/  IABS R15, R18 ;  /* 0x00000012000f7213 */ /* 0x019fe20000000000 */
[----:B------:R-:W-:Y:S02]  /*1ca0*/  VIADD R6, R10, 0x1 ;  /* 0x000000010a067836 */ /* 0x000fe40000000000 */
[----:B------:R-:W-:Y:S01]  /*1cb0*/  IMAD.MOV.U32 R10, RZ, RZ, RZ ;  /* 0x000000ffff0a7224 */ /* 0x000fe200078e00ff */
[----:B------:R-:W0:Y:S02]  /*1cc0*/  I2F.RP R12, R15 ;  /* 0x0000000f000c7306 */ /* 0x000e240000209400 */
[----:B------:R-:W-:-:S06]  /*1cd0*/  ISETP.GE.AND P3, PT, R6, RZ, PT ;  /* 0x000000ff0600720c */ /* 0x000fcc0003f66270 */
[----:B0-----:R-:W0:Y:S02]  /*1ce0*/  MUFU.RCP R12, R12 ;  /* 0x0000000c000c7308 */ /* 0x001e240000001000 */
[----:B0-----:R-:W-:-:S06]  /*1cf0*/  VIADD R14, R12, 0xffffffe ;  /* 0x0ffffffe0c0e7836 */ /* 0x001fcc0000000000 */
[----:B------:R-:W1:Y:S02]  /*1d00*/  F2I.FTZ.U32.TRUNC.NTZ R11, R14 ;  /* 0x0000000e000b7305 */ /* 0x000e64000021f000 */
[----:B-1----:R-:W-:-:S05]  /*1d10*/  IADD3 R16, PT, PT, RZ, -R11, RZ ;  /* 0x8000000bff107210 */ /* 0x002fca0007ffe0ff */
[----:B------:R-:W-:Y:S01]  /*1d20*/  IMAD R17, R16, R15, RZ ;  /* 0x0000000f10117224 */ /* 0x000fe200078e02ff */
[----:B------:R-:W-:-:S03]  /*1d30*/  IABS R16, R6 ;  /* 0x0000000600107213 */ /* 0x000fc60000000000 */
[----:B------:R-:W-:-:S04]  /*1d40*/  IMAD.HI.U32 R10, R11, R17, R10 ;  /* 0x000000110b0a7227 */ /* 0x000fc800078e000a */
[----:B------:R-:W-:-:S04]  /*1d50*/  IMAD.MOV.U32 R11, RZ, RZ, R16 ;  /* 0x000000ffff0b7224 */ /* 0x000fc800078e0010 */
[----:B------:R-:W-:-:S04]  /*1d60*/  IMAD.HI.U32 R10, R10, R11, RZ ;  /* 0x0000000b0a0a7227 */ /* 0x000fc800078e00ff */
[----:B------:R-:W-:-:S04]  /*1d70*/  IMAD.MOV R10, RZ, RZ, -R10 ;  /* 0x000000ffff0a7224 */ /* 0x000fc800078e0a0a */
[----:B------:R-:W-:-:S05]  /*1d80*/  IMAD R10, R15, R10, R11 ;  /* 0x0000000a0f0a7224 */ /* 0x000fca00078e020b */
[----:B------:R-:W-:-:S13]  /*1d90*/  ISETP.GT.U32.AND P2, PT, R15, R10, PT ;  /* 0x0000000a0f00720c */ /* 0x000fda0003f44070 */
[----:B------:R-:W-:-:S04]  /*1da0*/  @!P2 IADD3 R10, PT, PT, R10, -R15, RZ ;  /* 0x8000000f0a0aa210 */ /* 0x000fc80007ffe0ff */
[----:B------:R-:W-:-:S13]  /*1db0*/  ISETP.GT.U32.AND P2, PT, R15, R10, PT ;  /* 0x0000000a0f00720c */ /* 0x000fda0003f44070 */
[----:B------:R-:W-:-:S04]  /*1dc0*/  @!P2 IMAD.IADD R10, R10, 0x1, -R15 ;  /* 0x000000010a0aa824 */ /* 0x000fc800078e0a0f */
[----:B------:R-:W-:-:S05]  /*1dd0*/  @!P3 IMAD.MOV R10, RZ, RZ, -R10 ;  /* 0x000000ffff0ab224 */ /* 0x000fca00078e0a0a */
[----:B------:R-:W-:-:S04]  /*1de0*/  SEL R10, R13, R10, !P0 ;  /* 0x0000000a0d0a7207 */ /* 0x000fc80004000000 */
[----:B------:R-:W-:-:S13]  /*1df0*/  ISETP.NE.AND P2, PT, R10, R5, PT ;  /* 0x000000050a00720c */ /* 0x000fda0003f45270 */
[----:B------:R-:W-:Y:S05]  /*1e00*/  @P2 BRA `(.L_x_21) ;  /* 0xfffffffc008c2947 */ /* 0x000fea000383ffff */
[----:B------:R-:W-:-:S07]  /*1e10*/  IMAD.MOV.U32 R6, RZ, RZ, R5 ;  /* 0x000000ffff067224 */ /* 0x000fce00078e0005 */
.L_x_20:
[----:B------:R-:W2:Y:S01]  /*1e20*/  LDC.64 R12, c[0x0][0x380] ;  /* 0x0000e000ff0c7b82 */ /* 0x000ea20000000a00 */
[----:B------:R-:W5:Y:S07]  /*1e30*/  LDCU UR7, c[0x0][0x3a0] ;  /* 0x00007400ff0777ac */ /* 0x000f6e0008000800 */
[----:B------:R-:W0:Y:S01]  /*1e40*/  LDC.64 R10, c[0x0][0x3a8] ;  /* 0x0000ea00ff0a7b82 */ /* 0x000e220000000a00 */
[----:B-----5:R-:W-:-:S04]  /*1e50*/  IMAD R8, R9, UR7, R0 ;  /* 0x0000000709087c24 */ /* 0x020fc8000f8e0200 */
[----:B--2---:R-:W-:-:S06]  /*1e60*/  IMAD.WIDE.U32 R12, R8, 0x4, R12 ;  /* 0x00000004080c7825 */ /* 0x004fcc00078e000c */
[----:B------:R-:W2:Y:S01]  /*1e70*/  LDG.E.CONSTANT R13, desc[UR10][R12.64] ;  /* 0x0000000a0c0d7981 */ /* 0x000ea2000c1e9900 */
[----:B0-----:R-:W-:-:S06]  /*1e80*/  IMAD.WIDE.U32 R10, R8, 0x4, R10 ;  /* 0x00000004080a7825 */ /* 0x001fcc00078e000a */
[----:B------:R-:W5:Y:S01]  /*1e90*/  LDG.E R10, desc[UR10][R10.64] ;  /* 0x0000000a0a0a7981 */ /* 0x000f62000c1e1900 */
[----:B--2---:R-:W-:-:S04]  /*1ea0*/  FSETP.NE.AND P0, PT, |R13|, +INF , PT ;  /* 0x7f8000000d00780b */ /* 0x004fc80003f05200 */
[----:B-----5:R-:W-:-:S13]  /*1eb0*/  FSETP.EQU.OR P0, PT, |R10|, +INF , !P0 ;  /* 0x7f8000000a00780b */ /* 0x020fda000470a600 */
[----:B------:R-:W-:Y:S05]  /*1ec0*/  @P0 BRA `(.L_x_22) ;  /* 0x00000004000c0947 */ /* 0x000fea0003800000 */
[----:B----4-:R-:W0:Y:S01]  /*1ed0*/  LDC R14, c[0x0][0x394] ;  /* 0x0000e500ff0e7b82 */ /* 0x010e220000000800 */
[----:B------:R-:W-:-:S07]  /*1ee0*/  FADD R11, -R10, R13 ;  /* 0x0000000d0a0b7221 */ /* 0x000fce0000000100 */
.L_x_24:
[----:B------:R-:W-:Y:S01]  /*1ef0*/  ISETP.NE.AND P0, PT, R4, R7, PT ;  /* 0x000000070400720c */ /* 0x000fe20003f05270 */
[----:B------:R-:W-:-:S12]  /*1f00*/  IMAD.MOV.U32 R13, RZ, RZ, R7 ;  /* 0x000000ffff0d7224 */ /* 0x000fd800078e0007 */
[----:B------:R-:W-:Y:S05]  /*1f10*/  @!P0 BRA `(.L_x_23) ;  /* 0x00000000001c8947 */ /* 0x000fea0003800000 */
[----:B------:R-:W-:-:S04]  /*1f20*/  ISETP.NE.AND P0, PT, R7, RZ, PT ;  /* 0x000000ff0700720c */ /* 0x000fc80003f05270 */
[----:B0-----:R-:W-:-:S04]  /*1f30*/  SEL R7, R7, R14, P0 ;  /* 0x0000000e07077207 */ /* 0x001fc80000000000 */
[C---:B------:R-:W-:Y:S02]  /*1f40*/  LEA R12, R7.reuse, UR4, 0x2 ;  /* 0x00000004070c7c11 */ /* 0x040fe4000f8e10ff */
[----:B------:R-:W-:-:S04]  /*1f50*/  IADD3 R7, PT, PT, R7, -0x1, RZ ;  /* 0xffffffff07077810 */ /* 0x000fc80007ffe0ff */
[----:B------:R-:W0:Y:S02]  /*1f60*/  LDS R12, [R12+-0x4] ;  /* 0xfffffc000c0c7984 */ /* 0x000e240000000800 */
[----:B0-----:R-:W-:-:S13]  /*1f70*/  FSETP.GTU.AND P0, PT, R12, R11, PT ;  /* 0x0000000b0c00720b */ /* 0x001fda0003f0c000 */
[----:B------:R-:W-:Y:S05]  /*1f80*/  @!P0 BRA `(.L_x_24) ;  /* 0xfffffffc00d88947 */ /* 0x000fea000383ffff */
.L_x_23:
[C---:B------:R-:W-:Y:S01]  /*1f90*/  LEA R12, R13.reuse, UR4, 0x2 ;  /* 0x000000040d0c7c11 */ /* 0x040fe2000f8e10ff */
[----:B-1----:R-:W1:Y:S01]  /*1fa0*/  LDC R16, c[0x0][0x394] ;  /* 0x0000e500ff107b82 */ /* 0x002e620000000800 */
[C---:B0-----:R-:W-:Y:S01]  /*1fb0*/  LEA R14, R13.reuse, UR6, 0x2 ;  /* 0x000000060d0e7c11 */ /* 0x041fe2000f8e10ff */
[----:B------:R-:W-:Y:S02]  /*1fc0*/  VIADD R7, R13, 0x1 ;  /* 0x000000010d077836 */ /* 0x000fe40000000000 */
[----:B------:R0:W-:Y:S04]  /*1fd0*/  STS [R12], R11 ;  /* 0x0000000b0c007388 */ /* 0x0001e80000000800 */
[----:B------:R0:W-:Y:S02]  /*1fe0*/  STS [R14], R9 ;  /* 0x000000090e007388 */ /* 0x0001e40000000800 */
.L_x_26:
[----:B------:R-:W-:Y:S01]  /*1ff0*/  ISETP.NE.AND P0, PT, R6, R5, PT ;  /* 0x000000050600720c */ /* 0x000fe20003f05270 */
[----:B0-----:R-:W-:-:S12]  /*2000*/  IMAD.MOV.U32 R12, RZ, RZ, R5 ;  /* 0x000000ffff0c7224 */ /* 0x001fd800078e0005 */
[----:B------:R-:W-:Y:S05]  /*2010*/  @!P0 BRA `(.L_x_25) ;  /* 0x00000000001c8947 */ /* 0x000fea0003800000 */
[----:B------:R-:W-:-:S04]  /*2020*/  ISETP.NE.AND P0, PT, R5, RZ, PT ;  /* 0x000000ff0500720c */ /* 0x000fc80003f05270 */
[----:B-1----:R-:W-:-:S04]  /*2030*/  SEL R5, R5, R16, P0 ;  /* 0x0000001005057207 */ /* 0x002fc80000000000 */
[C---:B------:R-:W-:Y:S01]  /*2040*/  LEA R13, R5.reuse, UR9, 0x2 ;  /* 0x00000009050d7c11 */ /* 0x040fe2000f8e10ff */
[----:B------:R-:W-:-:S04]  /*2050*/  VIADD R5, R5, 0xffffffff ;  /* 0xffffffff05057836 */ /* 0x000fc80000000000 */
[----:B------:R-:W0:Y:S02]  /*2060*/  LDS R14, [R13+-0x4] ;  /* 0xfffffc000d0e7984 */ /* 0x000e240000000800 */
[----:B0-----:R-:W-:-:S13]  /*2070*/  FSETP.GE.AND P0, PT, R14, R11, PT ;  /* 0x0000000b0e00720b */ /* 0x001fda0003f06000 */
[----:B------:R-:W-:Y:S05]  /*2080*/  @P0 BRA `(.L_x_26) ;  /* 0xfffffffc00d80947 */ /* 0x000fea000383ffff */
.L_x_25:
[----:B------:R-:W0:Y:S01]  /*2090*/  LDC R5, c[0x0][0x394] ;  /* 0x0000e500ff057b82 */ /* 0x000e220000000800 */
[----:B------:R-:W-:Y:S01]  /*20a0*/  VIADD R13, R12, 0x1 ;  /* 0x000000010c0d7836 */ /* 0x000fe20000000000 */
[----:B---3--:R-:W-:Y:S02]  /*20b0*/  IABS R18, R7 ;  /* 0x0000000700127213 */ /* 0x008fe40000000000 */
[----:B0-----:R-:W-:-:S04]  /*20c0*/  IABS R20, R5 ;  /* 0x0000000500147213 */ /* 0x001fc80000000000 */
[----:B-1----:R-:W0:Y:S08]  /*20d0*/  I2F.RP R16, R20 ;  /* 0x0000001400107306 */ /* 0x002e300000209400 */
[----:B0-----:R-:W0:Y:S02]  /*20e0*/  MUFU.RCP R16, R16 ;  /* 0x0000001000107308 */ /* 0x001e240000001000 */
[----:B0-----:R-:W-:Y:S01]  /*20f0*/  VIADD R14, R16, 0xffffffe ;  /* 0x0ffffffe100e7836 */ /* 0x001fe20000000000 */
[----:B------:R-:W-:-:S05]  /*2100*/  IABS R16, R13 ;  /* 0x0000000d00107213 */ /* 0x000fca0000000000 */
[----:B------:R0:W1:Y:S02]  /*2110*/  F2I.FTZ.U32.TRUNC.NTZ R15, R14 ;  /* 0x0000000e000f7305 */ /* 0x000064000021f000 */
[----:B0-----:R-:W-:Y:S01]  /*2120*/  IMAD.MOV.U32 R14, RZ, RZ, RZ ;  /* 0x000000ffff0e7224 */ /* 0x001fe200078e00ff */
[----:B-1----:R-:W-:-:S05]  /*2130*/  IADD3 R17, PT, PT, RZ, -R15, RZ ;  /* 0x8000000fff117210 */ /* 0x002fca0007ffe0ff */
[----:B------:R-:W-:-:S04]  /*2140*/  IMAD R17, R17, R20, RZ ;  /* 0x0000001411117224 */ /* 0x000fc800078e02ff */
[----:B------:R-:W-:-:S06]  /*2150*/  IMAD.HI.U32 R15, R15, R17, R14 ;  /* 0x000000110f0f7227 */ /* 0x000fcc00078e000e */
[----:B------:R-:W-:-:S04]  /*2160*/  IMAD.HI.U32 R14, R15, R16, RZ ;  /* 0x000000100f0e7227 */ /* 0x000fc800078e00ff */
[----:B------:R-:W-:-:S04]  /*2170*/  IMAD.HI.U32 R15, R15, R18, RZ ;  /* 0x000000120f0f7227 */ /* 0x000fc800078e00ff */
[----:B------:R-:W-:Y:S01]  /*2180*/  IMAD.MOV R17, RZ, RZ, -R14 ;  /* 0x000000ffff117224 */ /* 0x000fe200078e0a0e */
[C---:B------:R-:W-:Y:S01]  /*2190*/  LEA R14, R12.reuse, UR9, 0x2 ;  /* 0x000000090c0e7c11 */ /* 0x040fe2000f8e10ff */
[----:B------:R-:W-:Y:S01]  /*21a0*/  IMAD.MOV R19, RZ, RZ, -R15 ;  /* 0x000000ffff137224 */ /* 0x000fe200078e0a0f */
[----:B------:R-:W-:Y:S01]  /*21b0*/  LEA R12, R12, UR5, 0x2 ;  /* 0x000000050c0c7c11 */ /* 0x000fe2000f8e10ff */
[C---:B------:R-:W-:Y:S02]  /*21c0*/  IMAD R15, R20.reuse, R17, R16 ;  /* 0x00000011140f7224 */ /* 0x040fe400078e0210 */
[C---:B------:R-:W-:Y:S01]  /*21d0*/  IMAD R16, R20.reuse, R19, R18 ;  /* 0x0000001314107224 */ /* 0x040fe200078e0212 */
[----:B------:R0:W-:Y:S02]  /*21e0*/  STS [R14], R11 ;  /* 0x0000000b0e007388 */ /* 0x0001e40000000800 */
[C---:B------:R-:W-:Y:S02]  /*21f0*/  ISETP.GT.U32.AND P0, PT, R20.reuse, R15, PT ;  /* 0x0000000f1400720c */ /* 0x040fe40003f04070 */
[----:B------:R-:W-:Y:S01]  /*2200*/  ISETP.GT.U32.AND P2, PT, R20, R16, PT ;  /* 0x000000101400720c */ /* 0x000fe20003f44070 */
[----:B------:R0:W-:Y:S10]  /*2210*/  STS [R12], R9 ;  /* 0x000000090c007388 */ /* 0x0001f40000000800 */
[----:B------:R-:W-:-:S02]  /*2220*/  @!P0 IADD3 R15, PT, PT, R15, -R20, RZ ;  /* 0x800000140f0f8210 */ /* 0x000fc40007ffe0ff */
[----:B------:R-:W-:Y:S01]  /*2230*/  @!P2 IMAD.IADD R16, R16, 0x1, -R20 ;  /* 0x000000011010a824 */ /* 0x000fe200078e0a14 */
[----:B------:R-:W-:Y:S02]  /*2240*/  ISETP.GE.AND P2, PT, R13, RZ, PT ;  /* 0x000000ff0d00720c */ /* 0x000fe40003f46270 */
[C---:B------:R-:W-:Y:S02]  /*2250*/  ISETP.GT.U32.AND P3, PT, R20.reuse, R15, PT ;  /* 0x0000000f1400720c */ /* 0x040fe40003f64070 */
[----:B------:R-:W-:Y:S02]  /*2260*/  ISETP.GT.U32.AND P4, PT, R20, R16, PT ;  /* 0x000000101400720c */ /* 0x000fe40003f84070 */
[----:B------:R-:W-:Y:S02]  /*2270*/  ISETP.GE.AND P0, PT, R7, RZ, PT ;  /* 0x000000ff0700720c */ /* 0x000fe40003f06270 */
[----:B------:R-:W-:-:S07]  /*2280*/  LOP3.LUT R7, RZ, R5, RZ, 0x33, !PT ;  /* 0x00000005ff077212 */ /* 0x000fce00078e33ff */
[--C-:B------:R-:W-:Y:S01]  /*2290*/  @!P3 IMAD.IADD R15, R15, 0x1, -R20.reuse ;  /* 0x000000010f0fb824 */ /* 0x100fe200078e0a14 */
[----:B------:R-:W-:Y:S01]  /*22a0*/  ISETP.NE.AND P3, PT, R5, RZ, PT ;  /* 0x000000ff0500720c */ /* 0x000fe20003f65270 */
[----:B------:R-:W-:Y:S02]  /*22b0*/  @!P4 IMAD.IADD R16, R16, 0x1, -R20 ;  /* 0x000000011010c824 */ /* 0x000fe400078e0a14 */
[----:B------:R-:W-:-:S03]  /*22c0*/  @!P2 IMAD.MOV R15, RZ, RZ, -R15 ;  /* 0x000000ffff0fa224 */ /* 0x000fc600078e0a0f */
[----:B------:R-:W-:Y:S02]  /*22d0*/  @!P0 IADD3 R16, PT, PT, -R16, RZ, RZ ;  /* 0x000000ff10108210 */ /* 0x000fe40007ffe1ff */
[C---:B------:R-:W-:Y:S02]  /*22e0*/  SEL R5, R7.reuse, R15, !P3 ;  /* 0x0000000f07057207 */ /* 0x040fe40005800000 */
[----:B0-----:R-:W-:-:S07]  /*22f0*/  SEL R7, R7, R16, !P3 ;  /* 0x0000001007077207 */ /* 0x001fce0005800000 */
.L_x_22:
[----:B------:R-:W-:-:S13]  /*2300*/  ISETP.GE.AND P0, PT, R9, R2, PT ;  /* 0x000000020900720c */ /* 0x000fda0003f06270 */
[----:B------:R-:W-:Y:S05]  /*2310*/  @!P0 BRA `(.L_x_27) ;  /* 0x0000000000408947 */ /* 0x000fea0003800000 */
[----:B------:R-:W-:-:S04]  /*2320*/  ISETP.NE.AND P0, PT, R6, R5, PT ;  /* 0x000000050600720c */ /* 0x000fc80003f05270 */
[----:B------:R-:W-:-:S04]  /*2330*/  ISETP.NE.AND P0, PT, R4, R7, P0 ;  /* 0x000000070400720c */ /* 0x000fc80000705270 */
[----:B------:R-:W-:-:S13]  /*2340*/  FSETP.NE.AND P0, PT, |R10|, +INF , P0 ;  /* 0x7f8000000a00780b */ /* 0x000fda0000705200 */
[----:B------:R-:W0:Y:S02]  /*2350*/  @!P0 LDC.64 R12, c[0x0][0x3b0] ;  /* 0x0000ec00ff0c8b82 */ /* 0x000e240000000a00 */
[----:B0-----:R-:W-:-:S05]  /*2360*/  @!P0 IMAD.WIDE.U32 R12, R8, 0x4, R12 ;  /* 0x00000004080c8825 */ /* 0x001fca00078e000c */
[----:B------:R0:W-:Y:S01]  /*2370*/  @!P0 STG.E desc[UR10][R12.64], R10 ;  /* 0x0000000a0c008986 */ /* 0x0001e2000c10190a */
[----:B------:R-:W-:Y:S05]  /*2380*/  @!P0 BRA `(.L_x_27) ;  /* 0x0000000000248947 */ /* 0x000fea0003800000 */
[----:B------:R-:W-:Y:S01]  /*2390*/  LEA R9, R4, UR4, 0x2 ;  /* 0x0000000404097c11 */ /* 0x000fe2000f8e10ff */
[----:B0-----:R-:W0:Y:S01]  /*23a0*/  LDC.64 R12, c[0x0][0x3b0] ;  /* 0x0000ec00ff0c7b82 */ /* 0x001e220000000a00 */
[----:B------:R-:W-:-:S04]  /*23b0*/  LEA R11, R6, UR9, 0x2 ;  /* 0x00000009060b7c11 */ /* 0x000fc8000f8e10ff */
[----:B------:R-:W-:Y:S04]  /*23c0*/  LDS R9, [R9] ;  /* 0x0000000009097984 */ /* 0x000fe80000000800 */
[----:B----4-:R-:W2:Y:S01]  /*23d0*/  LDS R14, [R11] ;  /* 0x000000000b0e7984 */ /* 0x010ea20000000800 */
[----:B0-----:R-:W-:-:S04]  /*23e0*/  IMAD.WIDE.U32 R12, R8, 0x4, R12 ;  /* 0x00000004080c7825 */ /* 0x001fc800078e000c */
[----:B--2---:R-:W-:-:S04]  /*23f0*/  FADD R15, R9, R14 ;  /* 0x0000000e090f7221 */ /* 0x004fc80000000000 */
[----:B------:R-:W-:-:S05]  /*2400*/  FFMA R15, R15, 0.5, R10 ;  /* 0x3f0000000f0f7823 */ /* 0x000fca000000000a */
[----:B------:R2:W-:Y:S02]  /*2410*/  STG.E desc[UR10][R12.64], R15 ;  /* 0x0000000f0c007986 */ /* 0x0005e4000c10190a */
.L_x_27:
[----:B------:R-:W-:Y:S05]  /*2420*/  @P1 BRA `(.L_x_28) ;  /* 0xfffffff400341947 */ /* 0x000fea000383ffff */
[----:B------:R-:W-:Y:S05]  /*2430*/  EXIT ;  /* 0x000000000000794d */ /* 0x000fea0003800000 */
        .weak           $__internal_0_$__cuda_sm20_div_rn_f64_full
        .type           $__internal_0_$__cuda_sm20_div_rn_f64_full,@function
        .size           $__internal_0_$__cuda_sm20_div_rn_f64_full,(.L_x_71 - $__internal_0_$__cuda_sm20_div_rn_f64_full)
$__internal_0_$__cuda_sm20_div_rn_f64_full:
[C---:B------:R-:W-:Y:S01]  /*2440*/  FSETP.GEU.AND P0, PT, |R17|.reuse, 1.469367938527859385e-39, PT ;  /* 0x001000001100780b */ /* 0x040fe20003f0e200 */
[--C-:B------:R-:W-:Y:S01]  /*2450*/  IMAD.MOV.U32 R16, RZ, RZ, R4.reuse ;  /* 0x000000ffff107224 */ /* 0x100fe200078e0004 */
[C---:B------:R-:W-:Y:S01]  /*2460*/  LOP3.LUT R14, R17.reuse, 0x800fffff, RZ, 0xc0, !PT ;  /* 0x800fffff110e7812 */ /* 0x040fe200078ec0ff */
[----:B------:R-:W-:Y:S01]  /*2470*/  IMAD.MOV.U32 R20, RZ, RZ, 0x1 ;  /* 0x00000001ff147424 */ /* 0x000fe200078e00ff */
[----:B------:R-:W-:Y:S02]  /*2480*/  LOP3.LUT R3, R17, 0x7ff00000, RZ, 0xc0, !PT ;  /* 0x7ff0000011037812 */ /* 0x000fe400078ec0ff */
[----:B------:R-:W-:Y:S01]  /*2490*/  LOP3.LUT R15, R14, 0x3ff00000, RZ, 0xfc, !PT ;  /* 0x3ff000000e0f7812 */ /* 0x000fe200078efcff */
[----:B------:R-:W-:-:S06]  /*24a0*/  IMAD.MOV.U32 R14, RZ, RZ, R4 ;  /* 0x000000ffff0e7224 */ /* 0x000fcc00078e0004 */
[----:B------:R-:W-:-:S06]  /*24b0*/  @!P0 DMUL R14, R16, 8.98846567431157953865e+307 ;  /* 0x7fe00000100e8828 */ /* 0x000fcc0000000000 */
[----:B------:R-:W0:Y:S02]  /*24c0*/  MUFU.RCP64H R21, R15 ;  /* 0x0000000f00157308 */ /* 0x000e240000001800 */
[----:B0-----:R-:W-:-:S08]  /*24d0*/  DFMA R4, R20, -R14, 1 ;  /* 0x3ff000001404742b */ /* 0x001fd0000000080e */
[----:B------:R-:W-:-:S08]  /*24e0*/  DFMA R4, R4, R4, R4 ;  /* 0x000000040404722b */ /* 0x000fd00000000004 */
[----:B------:R-:W-:Y:S01]  /*24f0*/  DFMA R20, R20, R4, R20 ;  /* 0x000000041414722b */ /* 0x000fe20000000014 */
[----:B------:R-:W-:Y:S01]  /*2500*/  LOP3.LUT R4, R19, 0x7ff00000, RZ, 0xc0, !PT ;  /* 0x7ff0000013047812 */ /* 0x000fe200078ec0ff */
[----:B------:R-:W-:-:S03]  /*2510*/  IMAD.MOV.U32 R5, RZ, RZ, 0x1ca00000 ;  /* 0x1ca00000ff057424 */ /* 0x000fc600078e00ff */
[----:B------:R-:W-:-:S03]  /*2520*/  ISETP.GE.U32.AND P1, PT, R4, R3, PT ;  /* 0x000000030400720c */ /* 0x000fc60003f26070 */
[----:B------:R-:W-:Y:S01]  /*2530*/  DFMA R22, R20, -R14, 1 ;  /* 0x3ff000001416742b */ /* 0x000fe2000000080e */
[----:B------:R-:W-:Y:S02]  /*2540*/  MOV R30, R4 ;  /* 0x00000004001e7202 */ /* 0x000fe40000000f00 */
[----:B------:R-:W-:Y:S02]  /*2550*/  SEL R25, R5, 0x63400000, !P1 ;  /* 0x6340000005197807 */ /* 0x000fe40004800000 */
[----:B------:R-:W-:-:S03]  /*2560*/  FSETP.GEU.AND P1, PT, |R19|, 1.469367938527859385e-39, PT ;  /* 0x001000001300780b */ /* 0x000fc60003f2e200 */
[----:B------:R-:W-:Y:S01]  /*2570*/  DFMA R20, R20, R22, R20 ;  /* 0x000000161414722b */ /* 0x000fe20000000014 */
[----:B------:R-:W-:Y:S01]  /*2580*/  LOP3.LUT R23, R25, 0x800fffff, R19, 0xf8, !PT ;  /* 0x800fffff19177812 */ /* 0x000fe200078ef813 */
[----:B------:R-:W-:-:S08]  /*2590*/  IMAD.MOV.U32 R22, RZ, RZ, R18 ;  /* 0x000000ffff167224 */ /* 0x000fd000078e0012 */
[----:B------:R-:W-:Y:S05]  /*25a0*/  @P1 BRA `(.L_x_29) ;  /* 0x0000000000201947 */ /* 0x000fea0003800000 */
[----:B------:R-:W-:Y:S01]  /*25b0*/  LOP3.LUT R25, R17, 0x7ff00000, RZ, 0xc0, !PT ;  /* 0x7ff0000011197812 */ /* 0x000fe200078ec0ff */
[----:B------:R-:W-:-:S03]  /*25c0*/  IMAD.MOV.U32 R24, RZ, RZ, RZ ;  /* 0x000000ffff187224 */ /* 0x000fc600078e00ff */
[----:B------:R-:W-:-:S04]  /*25d0*/  ISETP.GE.U32.AND P1, PT, R4, R25, PT ;  /* 0x000000190400720c */ /* 0x000fc80003f26070 */
[----:B------:R-:W-:-:S04]  /*25e0*/  SEL R25, R5, 0x63400000, !P1 ;  /* 0x6340000005197807 */ /* 0x000fc80004800000 */
[----:B------:R-:W-:-:S04]  /*25f0*/  LOP3.LUT R25, R25, 0x80000000, R19, 0xf8, !PT ;  /* 0x8000000019197812 */ /* 0x000fc800078ef813 */
[----:B------:R-:W-:-:S06]  /*2600*/  LOP3.LUT R25, R25, 0x100000, RZ, 0xfc, !PT ;  /* 0x0010000019197812 */ /* 0x000fcc00078efcff */
[----:B------:R-:W-:-:S10]  /*2610*/  DFMA R22, R22, 2, -R24 ;  /* 0x400000001616782b */ /* 0x000fd40000000818 */
[----:B------:R-:W-:-:S07]  /*2620*/  LOP3.LUT R30, R23, 0x7ff00000, RZ, 0xc0, !PT ;  /* 0x7ff00000171e7812 */ /* 0x000fce00078ec0ff */
.L_x_29:
[----:B------:R-:W-:Y:S01]  /*2630*/  DMUL R24, R20, R22 ;  /* 0x0000001614187228 */ /* 0x000fe20000000000 */
[----:B------:R-:W-:-:S07]  /*2640*/  @!P0 LOP3.LUT R3, R15, 0x7ff00000, RZ, 0xc0, !PT ;  /* 0x7ff000000f038812 */ /* 0x000fce00078ec0ff */
[----:B------:R-:W-:-:S08]  /*2650*/  DFMA R26, R24, -R14, R22 ;  /* 0x8000000e181a722b */ /* 0x000fd00000000016 */
[----:B------:R-:W-:Y:S01]  /*2660*/  DFMA R26, R20, R26, R24 ;  /* 0x0000001a141a722b */ /* 0x000fe20000000018 */
[----:B------:R-:W-:-:S05]  /*2670*/  VIADD R20, R30, 0xffffffff ;  /* 0xffffffff1e147836 */ /* 0x000fca0000000000 */
[----:B------:R-:W-:Y:S01]  /*2680*/  ISETP.GT.U32.AND P0, PT, R20, 0x7feffffe, PT ;  /* 0x7feffffe1400780c */ /* 0x000fe20003f04070 */
[----:B------:R-:W-:-:S05]  /*2690*/  VIADD R20, R3, 0xffffffff ;  /* 0xffffffff03147836 */ /* 0x000fca0000000000 */
[----:B------:R-:W-:-:S13]  /*26a0*/  ISETP.GT.U32.OR P0, PT, R20, 0x7feffffe, P0 ;  /* 0x7feffffe1400780c */ /* 0x000fda0000704470 */
[----:B------:R-:W-:Y:S05]  /*26b0*/  @P0 BRA `(.L_x_30) ;  /* 0x00000000006c0947 */ /* 0x000fea0003800000 */
[----:B------:R-:W-:Y:S01]  /*26c0*/  LOP3.LUT R19, R17, 0x7ff00000, RZ, 0xc0, !PT ;  /* 0x7ff0000011137812 */ /* 0x000fe200078ec0ff */
[----:B------:R-:W-:-:S03]  /*26d0*/  IMAD.MOV.U32 R18, RZ, RZ, RZ ;  /* 0x000000ffff127224 */ /* 0x000fc600078e00ff */
[CC--:B------:R-:W-:Y:S02]  /*26e0*/  VIADDMNMX R3, R4.reuse, -R19.reuse, 0xb9600000, !PT ;  /* 0xb960000004037446 */ /* 0x0c0fe40007800913 */
[----:B------:R-:W-:Y:S02]  /*26f0*/  ISETP.GE.U32.AND P0, PT, R4, R19, PT ;  /* 0x000000130400720c */ /* 0x000fe40003f06070 */
[----:B------:R-:W-:Y:S02]  /*2700*/  VIMNMX R3, PT, PT, R3, 0x46a00000, PT ;  /* 0x46a0000003037848 */ /* 0x000fe40003fe0100 */
[----:B------:R-:W-:-:S04]  /*2710*/  SEL R4, R5, 0x63400000, !P0 ;  /* 0x6340000005047807 */ /* 0x000fc80004000000 */
[----:B------:R-:W-:-:S05]  /*2720*/  IADD3 R3, PT, PT, -R4, R3, RZ ;  /* 0x0000000304037210 */ /* 0x000fca0007ffe1ff */
[----:B------:R-:W-:-:S06]  /*2730*/  VIADD R19, R3, 0x7fe00000 ;  /* 0x7fe0000003137836 */ /* 0x000fcc0000000000 */
[----:B------:R-:W-:-:S10]  /*2740*/  DMUL R4, R26, R18 ;  /* 0x000000121a047228 */ /* 0x000fd40000000000 */
[----:B------:R-:W-:-:S13]  /*2750*/  FSETP.GTU.AND P0, PT, |R5|, 1.469367938527859385e-39, PT ;  /* 0x001000000500780b */ /* 0x000fda0003f0c200 */
[----:B------:R-:W-:Y:S05]  /*2760*/  @P0 BRA `(.L_x_31) ;  /* 0x0000000000940947 */ /* 0x000fea0003800000 */
[----:B------:R-:W-:Y:S01]  /*2770*/  DFMA R14, R26, -R14, R22 ;  /* 0x8000000e1a0e722b */ /* 0x000fe20000000016 */
[----:B------:R-:W-:-:S09]  /*2780*/  IMAD.MOV.U32 R18, RZ, RZ, RZ ;  /* 0x000000ffff127224 */ /* 0x000fd200078e00ff */
[C---:B------:R-:W-:Y:S02]  /*2790*/  FSETP.NEU.AND P0, PT, R15.reuse, RZ, PT ;  /* 0x000000ff0f00720b */ /* 0x040fe40003f0d000 */
[----:B------:R-:W-:-:S04]  /*27a0*/  LOP3.LUT R17, R15, 0x80000000, R17, 0x48, !PT ;  /* 0x800000000f117812 */ /* 0x000fc800078e4811 */
[----:B------:R-:W-:-:S07]  /*27b0*/  LOP3.LUT R19, R17, R19, RZ, 0xfc, !PT ;  /* 0x0000001311137212 */ /* 0x000fce00078efcff */
[----:B------:R-:W-:Y:S05]  /*27c0*/  @!P0 BRA `(.L_x_31) ;  /* 0x00000000007c8947 */ /* 0x000fea0003800000 */
[----:B------:R-:W-:Y:S01]  /*27d0*/  IMAD.MOV R15, RZ, RZ, -R3 ;  /* 0x000000ffff0f7224 */ /* 0x000fe200078e0a03 */
[----:B------:R-:W-:Y:S01]  /*27e0*/  MOV R14, RZ ;  /* 0x000000ff000e7202 */ /* 0x000fe20000000f00 */
[----:B------:R-:W-:Y:S01]  /*27f0*/  DMUL.RP R18, R26, R18 ;  /* 0x000000121a127228 */ /* 0x000fe20000008000 */
[----:B------:R-:W-:-:S04]  /*2800*/  IADD3 R3, PT, PT, -R3, -0x43300000, RZ ;  /* 0xbcd0000003037810 */ /* 0x000fc80007ffe1ff */
[----:B------:R-:W-:-:S05]  /*2810*/  DFMA R14, R4, -R14, R26 ;  /* 0x8000000e040e722b */ /* 0x000fca000000001a */
[----:B------:R-:W-:-:S05]  /*2820*/  LOP3.LUT R17, R19, R17, RZ, 0x3c, !PT ;  /* 0x0000001113117212 */ /* 0x000fca00078e3cff */
[----:B------:R-:W-:-:S04]  /*2830*/  FSETP.NEU.AND P0, PT, |R15|, R3, PT ;  /* 0x000000030f00720b */ /* 0x000fc80003f0d200 */
[----:B------:R-:W-:Y:S02]  /*2840*/  FSEL R4, R18, R4, !P0 ;  /* 0x0000000412047208 */ /* 0x000fe40004000000 */
[----:B------:R-:W-:Y:S01]  /*2850*/  FSEL R5, R17, R5, !P0 ;  /* 0x0000000511057208 */ /* 0x000fe20004000000 */
[----:B------:R-:W-:Y:S06]  /*2860*/  BRA `(.L_x_31) ;  /* 0x0000000000547947 */ /* 0x000fec0003800000 */
.L_x_30:
[----:B------:R-:W-:-:S14]  /*2870*/  DSETP.NAN.AND P0, PT, R18, R18, PT ;  /* 0x000000121200722a */ /* 0x000fdc0003f08000 */
[----:B------:R-:W-:Y:S05]  /*2880*/  @P0 BRA `(.L_x_32) ;  /* 0x0000000000440947 */ /* 0x000fea0003800000 */
[----:B------:R-:W-:-:S14]  /*2890*/  DSETP.NAN.AND P0, PT, R16, R16, PT ;  /* 0x000000101000722a */ /* 0x000fdc0003f08000 */
[----:B------:R-:W-:Y:S05]  /*28a0*/  @P0 BRA `(.L_x_33) ;  /* 0x0000000000300947 */ /* 0x000fea0003800000 */
[----:B------:R-:W-:Y:S01]  /*28b0*/  ISETP.NE.AND P0, PT, R30, R3, PT ;  /* 0x000000031e00720c */ /* 0x000fe20003f05270 */
[----:B------:R-:W-:Y:S02]  /*28c0*/  IMAD.MOV.U32 R4, RZ, RZ, 0x0 ;  /* 0x00000000ff047424 */ /* 0x000fe400078e00ff */
[----:B------:R-:W-:-:S10]  /*28d0*/  IMAD.MOV.U32 R5, RZ, RZ, -0x80000 ;  /* 0xfff80000ff057424 */ /* 0x000fd400078e00ff */
[----:B------:R-:W-:Y:S05]  /*28e0*/  @!P0 BRA `(.L_x_31) ;  /* 0x0000000000348947 */ /* 0x000fea0003800000 */
[----:B------:R-:W-:Y:S02]  /*28f0*/  ISETP.NE.AND P0, PT, R30, 0x7ff00000, PT ;  /* 0x7ff000001e00780c */ /* 0x000fe40003f05270 */
[----:B------:R-:W-:Y:S02]  /*2900*/  LOP3.LUT R5, R19, 0x80000000, R17, 0x48, !PT ;  /* 0x8000000013057812 */ /* 0x000fe400078e4811 */
[----:B------:R-:W-:-:S13]  /*2910*/  ISETP.EQ.OR P0, PT, R3, RZ, !P0 ;  /* 0x000000ff0300720c */ /* 0x000fda0004702670 */
[----:B------:R-:W-:Y:S01]  /*2920*/  @P0 LOP3.LUT R3, R5, 0x7ff00000, RZ, 0xfc, !PT ;  /* 0x7ff0000005030812 */ /* 0x000fe200078efcff */
[----:B------:R-:W-:Y:S02]  /*2930*/  @!P0 IMAD.MOV.U32 R4, RZ, RZ, RZ ;  /* 0x000000ffff048224 */ /* 0x000fe400078e00ff */
[----:B------:R-:W-:Y:S01]  /*2940*/  @P0 IMAD.MOV.U32 R4, RZ, RZ, RZ ;  /* 0x000000ffff040224 */ /* 0x000fe200078e00ff */
[----:B------:R-:W-:Y:S01]  /*2950*/  @P0 MOV R5, R3 ;  /* 0x0000000300050202 */ /* 0x000fe20000000f00 */
[----:B------:R-:W-:Y:S06]  /*2960*/  BRA `(.L_x_31) ;  /* 0x0000000000147947 */ /* 0x000fec0003800000 */
.L_x_33:
[----:B------:R-:W-:Y:S01]  /*2970*/  LOP3.LUT R5, R17, 0x80000, RZ, 0xfc, !PT ;  /* 0x0008000011057812 */ /* 0x000fe200078efcff */
[----:B------:R-:W-:Y:S01]  /*2980*/  IMAD.MOV.U32 R4, RZ, RZ, R16 ;  /* 0x000000ffff047224 */ /* 0x000fe200078e0010 */
[----:B------:R-:W-:Y:S06]  /*2990*/  BRA `(.L_x_31) ;  /* 0x0000000000087947 */ /* 0x000fec0003800000 */
.L_x_32:
[----:B------:R-:W-:Y:S01]  /*29a0*/  LOP3.LUT R5, R19, 0x80000, RZ, 0xfc, !PT ;  /* 0x0008000013057812 */ /* 0x000fe200078efcff */
[----:B------:R-:W-:-:S07]  /*29b0*/  IMAD.MOV.U32 R4, RZ, RZ, R18 ;  /* 0x000000ffff047224 */ /* 0x000fce00078e0012 */
.L_x_31:
[----:B------:R-:W-:-:S04]  /*29c0*/  IMAD.MOV.U32 R3, RZ, RZ, 0x0 ;  /* 0x00000000ff037424 */ /* 0x000fc800078e00ff */
[----:B------:R-:W-:Y:S05]  /*29d0*/  RET.REL.NODEC R2 `(vama_many_series_one_param_f32) ;  /* 0xffffffd402887950 */ /* 0x000fea0003c3ffff */
.L_x_34:
[----:B------:R-:W-:-:S00]  /*29e0*/  BRA `(.L_x_34) ;  /* 0xfffffffc00fc7947 */ /* 0x000fc0000383ffff */
[----:B------:R-:W-:-:S00]  /*29f0*/  NOP ;  /* 0x0000000000007918 */ /* 0x000fc00000000000 */
        /* <DEDUP_REMOVED lines=8> */
.L_x_71:


//--------------------- .text.vama_batch_f32      --------------------------
	.section	.text.vama_batch_f32,"ax",@progbits
	.align	128
        .global         vama_batch_f32
        .type           vama_batch_f32,@function
        .size           vama_batch_f32,(.L_x_72 - vama_batch_f32)
        .other          vama_batch_f32,@"STO_CUDA_ENTRY STV_DEFAULT"
vama_batch_f32:
.text.vama_batch_f32:
[----:B------:R-:W-:Y:S01]  /*0000*/  LDC R1, c[0x0][0x37c] ;  /* 0x0000df00ff017b82 */ /* 0x000fe20000000800 */
[----:B------:R-:W0:Y:S07]  /*0010*/  S2R R36, SR_CTAID.X ;  /* 0x0000000000247919 */ /* 0x000e2e0000002500 */
[----:B------:R-:W1:Y:S01]  /*0020*/  LDC.64 R2, c[0x0][0x3a8] ;  /* 0x0000ea00ff027b82 */ /* 0x000e620000000a00 */
[----:B------:R-:W0:Y:S02]  /*0030*/  LDCU UR4, c[0x0][0x3b0] ;  /* 0x00007600ff0477ac */ /* 0x000e240008000800 */
[----:B0-----:R-:W-:-:S04]  /*0040*/  ISETP.GE.AND P0, PT, R36, UR4, PT ;  /* 0x0000000424007c0c */ /* 0x001fc8000bf06270 */
[----:B-1----:R-:W-:-:S04]  /*0050*/  ISETP.LT.OR P0, PT, R2, 0x1, P0 ;  /* 0x000000010200780c */ /* 0x002fc80000701670 */
[----:B------:R-:W-:-:S13]  /*0060*/  ISETP.GE.U32.OR P0, PT, R3, R2, P0 ;  /* 0x000000020300720c */ /* 0x000fda0000706470 */
[----:B------:R-:W-:Y:S05]  /*0070*/  @P0 EXIT ;  /* 0x000000000000094d */ /* 0x000fea0003800000 */
[----:B------:R-:W0:Y:S01]  /*0080*/  LDC.64 R34, c[0x0][0x388] ;  /* 0x0000e200ff227b82 */ /* 0x000e220000000a00 */
[----:B------:R-:W1:Y:S07]  /*0090*/  LDCU.64 UR6, c[0x0][0x358] ;  /* 0x00006b00ff0677ac */ /* 0x000e6e0008000a00 */
[----:B------:R-:W2:Y:S01]  /*00a0*/  LDC.64 R2, c[0x0][0x390] ;  /* 0x0000e400ff027b82 */ /* 0x000ea20000000a00 */
[----:B0-----:R-:W-:-:S06]  /*00b0*/  IMAD.WIDE.U32 R34, R36, 0x4, R34 ;  /* 0x0000000424227825 */ /* 0x001fcc00078e0022 */
[----:B-1----:R-:W3:Y:S01]  /*00c0*/  LDG.E.CONSTANT R34, desc[UR6][R34.64] ;  /* 0x0000000622227981 */ /* 0x002ee2000c1e9900 */
[----:B--2---:R-:W-:-:S05]  /*00d0*/  IMAD.WIDE.U32 R2, R36, 0x4, R2 ;  /* 0x0000000424027825 */ /* 0x004fca00078e0002 */
[----:B------:R-:W3:Y:S02]  /*00e0*/  LDG.E.CONSTANT R33, desc[UR6][R2.64] ;  /* 0x0000000602217981 */ /* 0x000ee4000c1e9900 */
[----:B---3--:R-:W-:-:S04]  /*00f0*/  VIMNMX R0, PT, PT, R34, R33, PT ;  /* 0x0000002122007248 */ /* 0x008fc80003fe0100 */
[----:B------:R-:W-:-:S13]  /*0100*/  ISETP.GE.AND P0, PT, R0, 0x1, PT ;  /* 0x000000010000780c */ /* 0x000fda0003f06270 */
[----:B------:R-:W-:Y:S05]  /*0110*/  @!P0 EXIT ;  /* 0x000000000000894d */ /* 0x000fea0003800000 */
[----:B------:R-:W-:Y:S02]  /*0120*/  VIADD R18, R34, 0x1 ;  /* 0x0000000122127836 */ /* 0x000fe40000000000 */
[----:B------:R-:W-:-:S04]  /*0130*/  IMAD.MOV.U32 R2, RZ, RZ, 0x1 ;  /* 0x00000001ff027424 */ /* 0x000fc800078e00ff */
[----:B------:R-:W0:Y:S08]  /*0140*/  I2F.F64.U32 R18, R18 ;  /* 0x0000001200127312 */ /* 0x000e300000201800 */
[----:B0-----:R-:W0:Y:S02]  /*0150*/  MUFU.RCP64H R3, R19 ;  /* 0x0000001300037308 */ /* 0x001e240000001800 */
[----:B0-----:R-:W-:-:S08]  /*0160*/  DFMA R4, -R18, R2, 1 ;  /* 0x3ff000001204742b */ /* 0x001fd00000000102 */
[----:B------:R-:W-:-:S08]  /*0170*/  DFMA R4, R4, R4, R4 ;  /* 0x000000040404722b */ /* 0x000fd00000000004 */
[----:B------:R-:W-:-:S08]  /*0180*/  DFMA R4, R2, R4, R2 ;  /* 0x000000040204722b */ /* 0x000fd00000000002 */
[----:B------:R-:W-:-:S08]  /*0190*/  DFMA R2, -R18, R4, 1 ;  /* 0x3ff000001202742b */ /* 0x000fd00000000104 */
[----:B------:R-:W-:-:S08]  /*01a0*/  DFMA R2, R4, R2, R4 ;  /* 0x000000020402722b */ /* 0x000fd00000000004 */
[----:B------:R-:W-:-:S08]  /*01b0*/  DMUL R4, R2, 2 ;  /* 0x4000000002047828 */ /* 0x000fd00000000000 */
[----:B------:R-:W-:-:S08]  /*01c0*/  DFMA R6, -R18, R4, 2 ;  /* 0x400000001206742b */ /* 0x000fd00000000104 */
[----:B------:R-:W-:-:S10]  /*01d0*/  DFMA R2, R2, R6, R4 ;  /* 0x000000060202722b */ /* 0x000fd40000000004 */
[----:B------:R-:W-:-:S05]  /*01e0*/  FFMA R0, RZ, R19, R3 ;  /* 0x00000013ff007223 */ /* 0x000fca0000000003 */
[----:B------:R-:W-:-:S13]  /*01f0*/  FSETP.GT.AND P0, PT, |R0|, 1.469367938527859385e-39, PT ;  /* 0x001000000000780b */ /* 0x000fda0003f04200 */
[----:B------:R-:W-:Y:S05]  /*0200*/  @P0 BRA `(.L_x_35) ;  /* 0x0000000000180947 */ /* 0x000fea0003800000 */
[----:B------:R-:W-:Y:S01]  /*0210*/  IMAD.MOV.U32 R20, RZ, RZ, RZ ;  /* 0x000000ffff147224 */ /* 0x000fe200078e00ff */
[----:B------:R-:W-:Y:S01]  /*0220*/  MOV R35, 0x250 ;  /* 0x0000025000237802 */ /* 0x000fe20000000f00 */
[----:B------:R-:W-:-:S07]  /*0230*/  IMAD.MOV.U32 R21, RZ, RZ, 0x40000000 ;  /* 0x40000000ff157424 */ /* 0x000fce00078e00ff */
[----:B------:R-:W-:Y:S05]  /*0240*/  CALL.REL.NOINC `($__internal_1_$__cuda_sm20_div_rn_f64_full) ;  /* 0x0000002000307944 */ /* 0x000fea0003c00000 */
[----:B------:R-:W-:Y:S02]  /*0250*/  IMAD.MOV.U32 R2, RZ, RZ, R24 ;  /* 0x000000ffff027224 */ /* 0x000fe400078e0018 */
[----:B------:R-:W-:-:S07]  /*0260*/  IMAD.MOV.U32 R3, RZ, RZ, R25 ;  /* 0x000000ffff037224 */ /* 0x000fce00078e0019 */
.L_x_35:
[----:B------:R-:W0:Y:S02]  /*0270*/  S2R R0, SR_TID.X ;  /* 0x0000000000007919 */ /* 0x000e240000002100 */
[----:B0-----:R-:W-:-:S13]  /*0280*/  ISETP.NE.AND P0, PT, R0, RZ, PT ;  /* 0x000000ff0000720c */ /* 0x001fda0003f05270 */
[----:B------:R-:W-:Y:S05]  /*0290*/  @P0 EXIT ;  /* 0x000000000000094d */ /* 0x000fea0003800000 */
[----:B------:R-:W0:Y:S01]  /*02a0*/  LDC R5, c[0x0][0x3ac] ;  /* 0x0000eb00ff057b82 */ /* 0x000e220000000800 */
[----:B------:R-:W1:Y:S02]  /*02b0*/  LDCU UR5, c[0x0][0x3a8] ;  /* 0x00007500ff0577ac */ /* 0x000e640008000800 */
[----:B-1----:R-:W-:Y:S01]  /*02c0*/  IMAD R36, R36, UR5, RZ ;  /* 0x0000000524247c24 */ /* 0x002fe2000f8e02ff */
[----:B0-----:R-:W-:-:S13]  /*02d0*/  ISETP.GE.AND P0, PT, R5, 0x1, PT ;  /* 0x000000010500780c */ /* 0x001fda0003f06270 */
[----:B------:R-:W-:Y:S05]  /*02e0*/  @!P0 BRA `(.L_x_36) ;  /* 0x0000000400108947 */ /* 0x000fea0003800000 */
[C---:B------:R-:W-:Y:S01]  /*02f0*/  ISETP.GE.U32.AND P0, PT, R5.reuse, 0x8, PT ;  /* 0x000000080500780c */ /* 0x040fe20003f06070 */
[----:B------:R-:W-:Y:S01]  /*0300*/  IMAD.MOV.U32 R7, RZ, RZ, RZ ;  /* 0x000000ffff077224 */ /* 0x000fe200078e00ff */
[----:B------:R-:W-:-:S04]  /*0310*/  LOP3.LUT R6, R5, 0x7, RZ, 0xc0, !PT ;  /* 0x0000000705067812 */ /* 0x000fc800078ec0ff */
[----:B------:R-:W-:-:S07]  /*0320*/  ISETP.NE.AND P1, PT, R6, RZ, PT ;  /* 0x000000ff0600720c */ /* 0x000fce0003f25270 */
[----:B------:R-:W-:Y:S06]  /*0330*/  @!P0 BRA `(.L_x_37) ;  /* 0x0000000000588947 */ /* 0x000fec0003800000 */
[----:B------:R-:W0:Y:S01]  /*0340*/  LDC.64 R8, c[0x0][0x3c0] ;  /* 0x0000f000ff087b82 */ /* 0x000e220000000a00 */
[----:B------:R-:W-:Y:S01]  /*0350*/  LOP3.LUT R7, R5, 0x7ffffff8, RZ, 0xc0, !PT ;  /* 0x7ffffff805077812 */ /* 0x000fe200078ec0ff */
[----:B------:R-:W-:-:S04]  /*0360*/  IMAD.MOV.U32 R13, RZ, RZ, 0x7fc00000 ;  /* 0x7fc00000ff0d7424 */ /* 0x000fc800078e00ff */
[----:B------:R-:W-:Y:S02]  /*0370*/  IMAD.MOV R0, RZ, RZ, -R7 ;  /* 0x000000ffff007224 */ /* 0x000fe400078e0a07 */
[----:B0-----:R-:W-:-:S03]  /*0380*/  IMAD.WIDE.U32 R8, R36, 0x4, R8 ;  /* 0x0000000424087825 */ /* 0x001fc600078e0008 */
[----:B------:R-:W-:-:S05]  /*0390*/  IADD3 R4, P0, PT, R8, 0x10, RZ ;  /* 0x0000001008047810 */ /* 0x000fca0007f1e0ff */
[----:B------:R-:W-:-:S08]  /*03a0*/  IMAD.X R11, RZ, RZ, R9, P0 ;  /* 0x000000ffff0b7224 */ /* 0x000fd000000e0609 */
.L_x_38:
[----:B0-----:R-:W-:Y:S02]  /*03b0*/  IMAD.MOV.U32 R8, RZ, RZ, R4 ;  /* 0x000000ffff087224 */ /* 0x001fe400078e0004 */
[----:B------:R-:W-:Y:S02]  /*03c0*/  IMAD.MOV.U32 R9, RZ, RZ, R11 ;  /* 0x000000ffff097224 */ /* 0x000fe400078e000b */
[----:B------:R-:W-:Y:S01]  /*03d0*/  VIADD R0, R0, 0x8 ;  /* 0x0000000800007836 */ /* 0x000fe20000000000 */
[----:B------:R-:W-:Y:S02]  /*03e0*/  IADD3 R4, P2, PT, R8, 0x20, RZ ;  /* 0x0000002008047810 */ /* 0x000fe40007f5e0ff */
[----:B------:R0:W-:Y:S02]  /*03f0*/  STG.E desc[UR6][R8.64+-0x10], R13 ;  /* 0xfffff00d08007986 */ /* 0x0001e4000c101906 */
[----:B------:R-:W-:Y:S01]  /*0400*/  ISETP.NE.AND P0, PT, R0, RZ, PT ;  /* 0x000000ff0000720c */ /* 0x000fe20003f05270 */
[----:B------:R-:W-:Y:S01]  /*0410*/  IMAD.X R11, RZ, RZ, R9, P2 ;  /* 0x000000ffff0b7224 */ /* 0x000fe200010e0609 */
[----:B------:R0:W-:Y:S04]  /*0420*/  STG.E desc[UR6][R8.64+-0xc], R13 ;  /* 0xfffff40d08007986 */ /* 0x0001e8000c101906 */
[----:B------:R0:W-:Y:S04]  /*0430*/  STG.E desc[UR6][R8.64+-0x8], R13 ;  /* 0xfffff80d08007986 */ /* 0x0001e8000c101906 */
[----:B------:R0:W-:Y:S04]  /*0440*/  STG.E desc[UR6][R8.64+-0x4], R13 ;  /* 0xfffffc0d08007986 */ /* 0x0001e8000c101906 */
[----:B------:R0:W-:Y:S04]  /*0450*/  STG.E desc[UR6][R8.64], R13 ;  /* 0x0000000d08007986 */ /* 0x0001e8000c101906 */
[----:B------:R0:W-:Y:S04]  /*0460*/  STG.E desc[UR6][R8.64+0x4], R13 ;  /* 0x0000040d08007986 */ /* 0x0001e8000c101906 */
[----:B------:R0:W-:Y:S04]  /*0470*/  STG.E desc[UR6][R8.64+0x8], R13 ;  /* 0x0000080d08007986 */ /* 0x0001e8000c101906 */
[----:B------:R0:W-:Y:S01]  /*0480*/  STG.E desc[UR6][R8.64+0xc], R13 ;  /* 0x00000c0d08007986 */ /* 0x0001e2000c101906 */
[----:B------:R-:W-:Y:S05]  /*0490*/  @P0 BRA `(.L_x_38) ;  /* 0xfffffffc00c40947 */ /* 0x000fea000383ffff */
.L_x_37:
[----:B------:R-:W-:Y:S05]  /*04a0*/  @!P1 BRA `(.L_x_36) ;  /* 0x0000000000a09947 */ /* 0x000fea0003800000 */
[----:B------:R-:W-:Y:S02]  /*04b0*/  ISETP.GE.U32.AND P0, PT, R6, 0x4, PT ;  /* 0x000000040600780c */ /* 0x000fe40003f06070 */
[----:B------:R-:W-:-:S04]  /*04c0*/  LOP3.LUT R14, R5, 0x3, RZ, 0xc0, !PT ;  /* 0x00000003050e7812 */ /* 0x000fc800078ec0ff */
[----:B------:R-:W-:-:S07]  /*04d0*/  ISETP.NE.AND P1, PT, R14, RZ, PT ;  /* 0x000000ff0e00720c */ /* 0x000fce0003f25270 */
[----:B------:R-:W-:Y:S06]  /*04e0*/  @!P0 BRA `(.L_x_39) ;  /* 0x0000000000388947 */ /* 0x000fec0003800000 */
[----:B0-----:R-:W0:Y:S01]  /*04f0*/  LDC.64 R12, c[0x0][0x3c0] ;  /* 0x0000f000ff0c7b82 */ /* 0x001e220000000a00 */
[CC--:B------:R-:W-:Y:S01]  /*0500*/  IADD3 R0, P0, PT, R36.reuse, R7.reuse, RZ ;  /* 0x0000000724007210 */ /* 0x0c0fe20007f1e0ff */
[----:B------:R-:W-:Y:S01]  /*0510*/  IMAD.MOV.U32 R15, RZ, RZ, 0x7fc00000 ;  /* 0x7fc00000ff0f7424 */ /* 0x000fe200078e00ff */
[----:B------:R-:W-:Y:S01]  /*0520*/  IADD3 R11, PT, PT, R36, R7, RZ ;  /* 0x00000007240b7210 */ /* 0x000fe20007ffe0ff */
[----:B------:R-:W-:Y:S02]  /*0530*/  VIADD R7, R7, 0x4 ;  /* 0x0000000407077836 */ /* 0x000fe40000000000 */
[----:B------:R-:W-:Y:S02]  /*0540*/  IMAD.X R4, RZ, RZ, RZ, P0 ;  /* 0x000000ffff047224 */ /* 0x000fe400000e06ff */
[----:B------:R-:W1:Y:S01]  /*0550*/  LDC.64 R8, c[0x0][0x3c0] ;  /* 0x0000f000ff087b82 */ /* 0x000e620000000a00 */
[----:B0-----:R-:W-:Y:S01]  /*0560*/  LEA R10, P0, R0, R12, 0x2 ;  /* 0x0000000c000a7211 */ /* 0x001fe200078010ff */
[----:B-1----:R-:W-:-:S03]  /*0570*/  IMAD.WIDE.U32 R8, R11, 0x4, R8 ;  /* 0x000000040b087825 */ /* 0x002fc600078e0008 */
[----:B------:R-:W-:Y:S02]  /*0580*/  LEA.HI.X R11, R0, R13, R4, 0x2, P0 ;  /* 0x0000000d000b7211 */ /* 0x000fe400000f1404 */
[----:B------:R1:W-:Y:S04]  /*0590*/  STG.E desc[UR6][R8.64], R15 ;  /* 0x0000000f08007986 */ /* 0x0003e8000c101906 */
[----:B------:R1:W-:Y:S04]  /*05a0*/  STG.E desc[UR6][R10.64+0x4], R15 ;  /* 0x0000040f0a007986 */ /* 0x0003e8000c101906 */
[----:B------:R1:W-:Y:S04]  /*05b0*/  STG.E desc[UR6][R10.64+0x8], R15 ;  /* 0x0000080f0a007986 */ /* 0x0003e8000c101906 */
[----:B------:R1:W-:Y:S02]  /*05c0*/  STG.E desc[UR6][R10.64+0xc], R15 ;  /* 0x00000c0f0a007986 */ /* 0x0003e4000c101906 */
.L_x_39:
[----:B------:R-:W-:Y:S05]  /*05d0*/  @!P1 BRA `(.L_x_36) ;  /* 0x0000000000549947 */ /* 0x000fea0003800000 */
[----:B------:R-:W-:Y:S02]  /*05e0*/  LOP3.LUT R0, R5, 0x1, RZ, 0xc0, !PT ;  /* 0x0000000105007812 */ /* 0x000fe400078ec0ff */
[----:B------:R-:W-:Y:S02]  /*05f0*/  ISETP.NE.AND P0, PT, R14, 0x1, PT ;  /* 0x000000010e00780c */ /* 0x000fe40003f05270 */
[----:B------:R-:W-:-:S13]  /*0600*/  ISETP.NE.U32.AND P1, PT, R0, 0x1, PT ;  /* 0x000000010000780c */ /* 0x000fda0003f25070 */
[----:B0-----:R-:W0:Y:S01]  /*0610*/  @!P1 LDC.64 R12, c[0x0][0x3c0] ;  /* 0x0000f000ff0c9b82 */ /* 0x001e220000000a00 */
[----:B------:R-:W-:Y:S05]  /*0620*/  @!P0 BRA `(.L_x_40) ;  /* 0x0000000000308947 */ /* 0x000fea0003800000 */
[----:B------:R-:W2:Y:S01]  /*0630*/  LDC.64 R16, c[0x0][0x3c0] ;  /* 0x0000f000ff107b82 */ /* 0x000ea20000000a00 */
[C---:B------:R-:W-:Y:S01]  /*0640*/  IADD3 R0, P0, PT, R36.reuse, R7, RZ ;  /* 0x0000000724007210 */ /* 0x040fe20007f1e0ff */
[----:B-1----:R-:W-:Y:S02]  /*0650*/  IMAD.IADD R11, R36, 0x1, R7 ;  /* 0x00000001240b7824 */ /* 0x002fe400078e0207 */
[----:B------:R-:W-:Y:S02]  /*0660*/  IMAD.MOV.U32 R15, RZ, RZ, 0x7fc00000 ;  /* 0x7fc00000ff0f7424 */ /* 0x000fe400078e00ff */
[----:B------:R-:W-:Y:S02]  /*0670*/  IMAD.X R4, RZ, RZ, RZ, P0 ;  /* 0x000000ffff047224 */ /* 0x000fe400000e06ff */
[----:B------:R-:W1:Y:S01]  /*0680*/  LDC.64 R8, c[0x0][0x3c0] ;  /* 0x0000f000ff087b82 */ /* 0x000e620000000a00 */
[----:B------:R-:W-:Y:S01]  /*0690*/  VIADD R7, R7, 0x2 ;  /* 0x0000000207077836 */ /* 0x000fe20000000000 */
[----:B--2---:R-:W-:Y:S01]  /*06a0*/  LEA R10, P0, R0, R16, 0x2 ;  /* 0x00000010000a7211 */ /* 0x004fe200078010ff */
[----:B-1----:R-:W-:-:S03]  /*06b0*/  IMAD.WIDE.U32 R8, R11, 0x4, R8 ;  /* 0x000000040b087825 */ /* 0x002fc600078e0008 */
[----:B------:R-:W-:Y:S02]  /*06c0*/  LEA.HI.X R11, R0, R17, R4, 0x2, P0 ;  /* 0x00000011000b7211 */ /* 0x000fe400000f1404 */
[----:B------:R2:W-:Y:S04]  /*06d0*/  STG.E desc[UR6][R8.64], R15 ;  /* 0x0000000f08007986 */ /* 0x0005e8000c101906 */
[----:B------:R2:W-:Y:S03]  /*06e0*/  STG.E desc[UR6][R10.64+0x4], R15 ;  /* 0x0000040f0a007986 */ /* 0x0005e6000c101906 */
.L_x_40:
[----:B------:R-:W-:Y:S02]  /*06f0*/  @!P1 IMAD.IADD R7, R36, 0x1, R7 ;  /* 0x0000000124079824 */ /* 0x000fe400078e0207 */
[----:B-12---:R-:W-:Y:S02]  /*0700*/  @!P1 IMAD.MOV.U32 R9, RZ, RZ, 0x7fc00000 ;  /* 0x7fc00000ff099424 */ /* 0x006fe400078e00ff */
[----:B0-----:R-:W-:-:S05]  /*0710*/  @!P1 IMAD.WIDE.U32 R6, R7, 0x4, R12 ;  /* 0x0000000407069825 */ /* 0x001fca00078e000c */
[----:B------:R2:W-:Y:S02]  /*0720*/  @!P1 STG.E desc[UR6][R6.64], R9 ;  /* 0x0000000906009986 */ /* 0x0005e4000c101906 */
.L_x_36:
[----:B------:R-:W-:-:S05]  /*0730*/  VIMNMX.U32 R0, PT, PT, R34, R33, !PT ;  /* 0x0000002122007248 */ /* 0x000fca0007fe0000 */
[----:B------:R-:W-:-:S05]  /*0740*/  IMAD.IADD R0, R0, 0x1, R5 ;  /* 0x0000000100007824 */ /* 0x000fca00078e0205 */
[----:B------:R-:W-:-:S13]  /*0750*/  ISETP.GT.AND P0, PT, R0, UR5, PT ;  /* 0x0000000500007c0c */ /* 0x000fda000bf04270 */
[----:B------:R-:W-:Y:S05]  /*0760*/  @P0 EXIT ;  /* 0x000000000000094d */ /* 0x000fea0003800000 */
[----:B--2---:R-:W2:Y:S02]  /*0770*/  LDC.64 R6, c[0x0][0x380] ;  /* 0x0000e000ff067b82 */ /* 0x004ea40000000a00 */
[----:B--2---:R-:W-:-:S06]  /*0780*/  IMAD.WIDE R6, R5, 0x4, R6 ;  /* 0x0000000405067825 */ /* 0x004fcc00078e0206 */
[----:B------:R-:W2:Y:S01]  /*0790*/  LDG.E.CONSTANT R6, desc[UR6][R6.64] ;  /* 0x0000000606067981 */ /* 0x000ea2000c1e9900 */
[----:B------:R-:W-:Y:S01]  /*07a0*/  MOV R4, 0x400 ;  /* 0x0000040000047802 */ /* 0x000fe20000000f00 */
[----:B------:R-:W3:Y:S01]  /*07b0*/  LDCU UR4, c[0x0][0x3ac] ;  /* 0x00007580ff0477ac */ /* 0x000ee20008000800 */
[-C--:B------:R-:W-:Y:S01]  /*07c0*/  VIADDMNMX R34, R34, R5.reuse, UR5, PT ;  /* 0x0000000522227e46 */ /* 0x080fe2000b800105 */
[----:B01----:R-:W0:Y:S01]  /*07d0*/  S2R R9, SR_CgaCtaId ;  /* 0x0000000000097919 */ /* 0x003e220000008800 */
[----:B------:R-:W-:Y:S02]  /*07e0*/  VIADD R32, R0, 0xffffffff ;  /* 0xffffffff00207836 */ /* 0x000fe40000000000 */
[----:B------:R-:W-:Y:S01]  /*07f0*/  HFMA2 R0, -RZ, RZ, 0, 0 ;  /* 0x00000000ff007431 */ /* 0x000fe200000001ff */
[----:B------:R-:W-:Y:S01]  /*0800*/  ISETP.GT.AND P0, PT, R34, R5, PT ;  /* 0x000000052200720c */ /* 0x000fe20003f04270 */
[----:B------:R-:W1:Y:S01]  /*0810*/  S2R R11, SR_SWINHI ;  /* 0x00000000000b7919 */ /* 0x000e620000002f00 */
[----:B------:R-:W-:Y:S01]  /*0820*/  IMAD.MOV.U32 R5, RZ, RZ, RZ ;  /* 0x000000ffff057224 */ /* 0x000fe200078e00ff */
[----:B------:R-:W-:-:S02]  /*0830*/  CS2R R30, SRZ ;  /* 0x00000000001e7805 */ /* 0x000fc4000001ff00 */
[----:B0-----:R-:W-:-:S04]  /*0840*/  LEA R4, R9, R4, 0x18 ;  /* 0x0000000409047211 */ /* 0x001fc800078ec0ff */
[----:B------:R-:W-:Y:S02]  /*0850*/  MOV R8, R4 ;  /* 0x0000000400087202 */ /* 0x000fe40000000f00 */
[----:B-1----:R-:W-:-:S03]  /*0860*/  MOV R9, R11 ;  /* 0x0000000b00097202 */ /* 0x002fc60000000f00 */
[----:B------:R-:W-:-:S04]  /*0870*/  IMAD.WIDE.U32 R8, R33, 0x8, R8 ;  /* 0x0000000821087825 */ /* 0x000fc800078e0008 */
[----:B------:R-:W-:-:S03]  /*0880*/  IMAD.WIDE.U32 R8, R33, 0x4, R8 ;  /* 0x0000000421087825 */ /* 0x000fc600078e0008 */
[----:B------:R-:W-:-:S04]  /*0890*/  IADD3 R4, P1, PT, R8, 0x7, RZ ;  /* 0x0000000708047810 */ /* 0x000fc80007f3e0ff */
[----:B------:R-:W-:Y:S01]  /*08a0*/  LOP3.LUT R12, R4, 0xfffffff8, RZ, 0xc0, !PT ;  /* 0xfffffff8040c7812 */ /* 0x000fe200078ec0ff */
[----:B---3--:R-:W-:Y:S02]  /*08b0*/  IMAD.U32 R4, RZ, RZ, UR4 ;  /* 0x00000004ff047e24 */ /* 0x008fe4000f8e00ff */
[----:B------:R-:W-:Y:S01]  /*08c0*/  IMAD.X R13, RZ, RZ, R9, P1 ;  /* 0x000000ffff0d7224 */ /* 0x000fe200008e0609 */
[----:B--2---:R0:W1:Y:S01]  /*08d0*/  F2F.F64.F32 R24, R6 ;  /* 0x0000000600187310 */ /* 0x0040620000201800 */
[----:B------:R-:W-:Y:S05]  /*08e0*/  @!P0 BRA `(.L_x_41) ;  /* 0x0000000c00748947 */ /* 0x000fea0003800000 */
[----:B------:R-:W-:Y:S01]  /*08f0*/  CS2R R30, SRZ ;  /* 0x00000000001e7805 */ /* 0x000fe2000001ff00 */
[----:B------:R-:W-:Y:S02]  /*0900*/  IMAD.MOV.U32 R0, RZ, RZ, RZ ;  /* 0x000000ffff007224 */ /* 0x000fe400078e00ff */
[----:B------:R-:W-:Y:S02]  /*0910*/  IMAD.MOV.U32 R5, RZ, RZ, RZ ;  /* 0x000000ffff057224 */ /* 0x000fe400078e00ff */
[----:B------:R-:W-:-:S04]  /*0920*/  IMAD.WIDE.U32 R14, R33, 0x8, R12 ;  /* 0x00000008210e7825 */ /* 0x000fc800078e000c */
[----:B------:R-:W-:Y:S01]  /*0930*/  IMAD.U32 R11, RZ, RZ, UR4 ;  /* 0x00000004ff0b7e24 */ /* 0x000fe2000f8e00ff */
[----:B------:R-:W-:-:S06]  /*0940*/  UMOV UR4, 0x1 ;  /* 0x0000000100047882 */ /* 0x000fcc0000000000 */
.L_x_53:
[----:B-12---:R-:W2:Y:S01]  /*0950*/  LDC.64 R16, c[0x0][0x380] ;  /* 0x0000e000ff107b82 */ /* 0x006ea20000000a00 */
[----:B------:R-:W3:Y:S01]  /*0960*/  LDCU UR5, c[0x0][0x3ac] ;  /* 0x00007580ff0577ac */ /* 0x000ee20008000800 */
[----:B--2---:R-:W-:-:S05]  /*0970*/  IMAD.WIDE R16, R11, 0x4, R16 ;  /* 0x000000040b107825 */ /* 0x004fca00078e0210 */
[----:B------:R-:W2:Y:S01]  /*0980*/  LDG.E.CONSTANT R10, desc[UR6][R16.64] ;  /* 0x00000006100a7981 */ /* 0x000ea2000c1e9900 */
[----:B------:R-:W-:Y:S02]  /*0990*/  IMAD.MOV.U32 R9, RZ, RZ, R5 ;  /* 0x000000ffff097224 */ /* 0x000fe400078e0005 */
[----:B------:R-:W-:Y:S02]  /*09a0*/  IMAD.MOV.U32 R8, RZ, RZ, R0 ;  /* 0x000000ffff087224 */ /* 0x000fe400078e0000 */
[----:B------:R-:W-:Y:S01]  /*09b0*/  IMAD.MOV.U32 R7, RZ, RZ, R11 ;  /* 0x000000ffff077224 */ /* 0x000fe200078e000b */
[----:B--2---:R-:W-:-:S04]  /*09c0*/  FSETP.NE.AND P0, PT, |R10|, +INF , PT ;  /* 0x7f8000000a00780b */ /* 0x004fc80003f05200 */
[----:B---3--:R-:W-:-:S13]  /*09d0*/  ISETP.EQ.OR P1, PT, R11, UR5, !P0 ;  /* 0x000000050b007c0c */ /* 0x008fda000c722670 */
[----:B------:R-:W-:Y:S05]  /*09e0*/  @P1 BRA `(.L_x_42) ;  /* 0x0000000000641947 */ /* 0x000fea0003800000 */
[----:B------:R-:W-:Y:S01]  /*09f0*/  I2F.F64 R22, UR4 ;  /* 0x0000000400167d12 */ /* 0x000fe20008201c00 */
[----:B------:R-:W-:Y:S01]  /*0a00*/  UIADD3 UR4, UPT, UPT, UR4, 0x1, URZ ;  /* 0x0000000104047890 */ /* 0x000fe2000fffe0ff */
[----:B------:R-:W-:-:S06]  /*0a10*/  IMAD.MOV.U32 R20, RZ, RZ, 0x1 ;  /* 0x00000001ff147424 */ /* 0x000fcc00078e00ff */
[----:B------:R-:W1:Y:S08]  /*0a20*/  F2F.F64.F32 R16, R10 ;  /* 0x0000000a00107310 */ /* 0x000e700000201800 */
[----:B------:R-:W2:Y:S01]  /*0a30*/  I2F.F64 R4, UR4 ;  /* 0x0000000400047d12 */ /* 0x000ea20008201c00 */
[----:B-1----:R-:W-:-:S07]  /*0a40*/  DFMA R16, R24, R22, R16 ;  /* 0x000000161810722b */ /* 0x002fce0000000010 */
[----:B--2---:R-:W1:Y:S03]  /*0a50*/  MUFU.RCP64H R21, R5 ;  /* 0x0000000500157308 */ /* 0x004e660000001800 */
[----:B------:R-:W-:Y:S01]  /*0a60*/  FSETP.GEU.AND P2, PT, |R17|, 6.5827683646048100446e-37, PT ;  /* 0x036000001100780b */ /* 0x000fe20003f4e200 */
[----:B-1----:R-:W-:-:S08]  /*0a70*/  DFMA R18, -R4, R20, 1 ;  /* 0x3ff000000412742b */ /* 0x002fd00000000114 */
[----:B------:R-:W-:-:S08]  /*0a80*/  DFMA R18, R18, R18, R18 ;  /* 0x000000121212722b */ /* 0x000fd00000000012 */
[----:B------:R-:W-:-:S08]  /*0a90*/  DFMA R18, R20, R18, R20 ;  /* 0x000000121412722b */ /* 0x000fd00000000014 */
[----:B------:R-:W-:-:S08]  /*0aa0*/  DFMA R20, -R4, R18, 1 ;  /* 0x3ff000000414742b */ /* 0x000fd00000000112 */
[----:B------:R-:W-:-:S08]  /*0ab0*/  DFMA R22, R18, R20, R18 ;  /* 0x000000141216722b */ /* 0x000fd00000000012 */
[----:B------:R-:W-:-:S08]  /*0ac0*/  DMUL R18, R16, R22 ;  /* 0x0000001610127228 */ /* 0x000fd00000000000 */
[----:B------:R-:W-:-:S08]  /*0ad0*/  DFMA R20, -R4, R18, R16 ;  /* 0x000000120414722b */ /* 0x000fd00000000110 */
[----:B------:R-:W-:-:S10]  /*0ae0*/  DFMA R24, R22, R20, R18 ;  /* 0x000000141618722b */ /* 0x000fd40000000012 */
[----:B------:R-:W-:-:S05]  /*0af0*/  FFMA R0, RZ, R5, R25 ;  /* 0x00000005ff007223 */ /* 0x000fca0000000019 */
[----:B------:R-:W-:-:S13]  /*0b00*/  FSETP.GT.AND P1, PT, |R0|, 1.469367938527859385e-39, PT ;  /* 0x001000000000780b */ /* 0x000fda0003f24200 */
[----:B------:R-:W-:Y:S05]  /*0b10*/  @P1 BRA P2, `(.L_x_42) ;  /* 0x0000000000181947 */ /* 0x000fea0001000000 */
[----:B------:R-:W-:Y:S01]  /*0b20*/  IMAD.MOV.U32 R20, RZ, RZ, R16 ;  /* 0x000000ffff147224 */ /* 0x000fe200078e0010 */
[----:B------:R-:W-:Y:S01]  /*0b30*/  MOV R35, 0xb80 ;  /* 0x00000b8000237802 */ /* 0x000fe20000000f00 */
[----:B------:R-:W-:Y:S02]  /*0b40*/  IMAD.MOV.U32 R21, RZ, RZ, R17 ;  /* 0x000000ffff157224 */ /* 0x000fe400078e0011 */
[----:B------:R-:W-:Y:S02]  /*0b50*/  IMAD.MOV.U32 R18, RZ, RZ, R4 ;  /* 0x000000ffff127224 */ /* 0x000fe400078e0004 */
[----:B------:R-:W-:-:S07]  /*0b60*/  IMAD.MOV.U32 R19, RZ, RZ, R5 ;  /* 0x000000ffff137224 */ /* 0x000fce00078e0005 */
[----:B0-----:R-:W-:Y:S05]  /*0b70*/  CALL.REL.NOINC `($__internal_1_$__cuda_sm20_div_rn_f64_full) ;  /* 0x0000001400e47944 */ /* 0x001fea0003c00000 */
.L_x_42:
[----:B------:R-:W2:Y:S01]  /*0b80*/  LDCU UR5, c[0x0][0x3ac] ;  /* 0x00007580ff0577ac */ /* 0x000ea20008000800 */
[-C--:B------:R-:W-:Y:S01]  /*0b90*/  ISETP.NE.AND P1, PT, R9, R30.reuse, PT ;  /* 0x0000001e0900720c */ /* 0x080fe20003f25270 */
[----:B------:R-:W-:Y:S01]  /*0ba0*/  VIADD R11, R11, 0x1 ;  /* 0x000000010b0b7836 */ /* 0x000fe20000000000 */
[----:B------:R-:W-:-:S04]  /*0bb0*/  MOV R5, R30 ;  /* 0x0000001e00057202 */ /* 0x000fc80000000f00 */
[----:B--2---:R-:W-:-:S05]  /*0bc0*/  VIADDMNMX R4, R11, -UR5, R33, PT ;  /* 0x800000050b047c46 */ /* 0x004fca000b800121 */
[----:B------:R-:W-:Y:S02]  /*0bd0*/  IMAD.IADD R4, R11, 0x1, -R4 ;  /* 0x000000010b047824 */ /* 0x000fe400078e0a04 */
[----:B------:R-:W-:Y:S05]  /*0be0*/  @!P1 BRA `(.L_x_43) ;  /* 0x0000000000949947 */ /* 0x000fea0003800000 */
[-C--:B------:R-:W-:Y:S01]  /*0bf0*/  IABS R0, R33.reuse ;  /* 0x0000002100007213 */ /* 0x080fe20000000000 */
[----:B------:R-:W2:Y:S01]  /*0c00*/  S2R R19, SR_CgaCtaId ;  /* 0x0000000000137919 */ /* 0x000ea20000008800 */
[----:B0-----:R-:W-:Y:S02]  /*0c10*/  MOV R6, 0x400 ;  /* 0x0000040000067802 */ /* 0x001fe40000000f00 */
[----:B------:R-:W0:Y:S01]  /*0c20*/  I2F.RP R5, R0 ;  /* 0x0000000000057306 */ /* 0x000e220000209400 */
[----:B------:R-:W-:Y:S02]  /*0c30*/  IABS R18, R33 ;  /* 0x0000002100127213 */ /* 0x000fe40000000000 */
[----:B------:R-:W-:-:S05]  /*0c40*/  ISETP.NE.AND P1, PT, R33, RZ, PT ;  /* 0x000000ff2100720c */ /* 0x000fca0003f25270 */
[----:B0-----:R-:W0:Y:S01]  /*0c50*/  MUFU.RCP R5, R5 ;  /* 0x0000000500057308 */ /* 0x001e220000001000 */
[----:B--2---:R-:W-:Y:S01]  /*0c60*/  LEA R6, R19, R6, 0x18 ;  /* 0x0000000613067211 */ /* 0x004fe200078ec0ff */
[----:B0-----:R-:W-:Y:S02]  /*0c70*/  VIADD R16, R5, 0xffffffe ;  /* 0x0ffffffe05107836 */ /* 0x001fe40000000000 */
[----:B------:R-:W-:Y:S01]  /*0c80*/  IMAD.MOV R5, RZ, RZ, -R18 ;  /* 0x000000ffff057224 */ /* 0x000fe200078e0a12 */
[----:B------:R-:W-:-:S03]  /*0c90*/  LOP3.LUT R18, RZ, R33, RZ, 0x33, !PT ;  /* 0x00000021ff127212 */ /* 0x000fc600078e33ff */
[----:B------:R0:W2:Y:S01]  /*0ca0*/  F2I.FTZ.U32.TRUNC.NTZ R17, R16 ;  /* 0x0000001000117305 */ /* 0x0000a2000021f000 */
[----:B------:R-:W-:Y:S02]  /*0cb0*/  IMAD R6, R33, 0x8, R6 ;  /* 0x0000000821067824 */ /* 0x000fe400078e0206 */
[----:B0-----:R-:W-:Y:S02]  /*0cc0*/  IMAD.MOV.U32 R16, RZ, RZ, RZ ;  /* 0x000000ffff107224 */ /* 0x001fe400078e00ff */
[----:B--2---:R-:W-:-:S04]  /*0cd0*/  IMAD.MOV R21, RZ, RZ, -R17 ;  /* 0x000000ffff157224 */ /* 0x004fc800078e0a11 */
[----:B------:R-:W-:-:S04]  /*0ce0*/  IMAD R19, R21, R0, RZ ;  /* 0x0000000015137224 */ /* 0x000fc800078e02ff */
[----:B------:R-:W-:-:S04]  /*0cf0*/  IMAD.HI.U32 R17, R17, R19, R16 ;  /* 0x0000001311117227 */ /* 0x000fc800078e0010 */
[----:B------:R-:W-:-:S07]  /*0d00*/  IMAD.MOV.U32 R19, RZ, RZ, R5 ;  /* 0x000000ffff137224 */ /* 0x000fce00078e0005 */
.L_x_44:
[----:B------:R-:W-:-:S05]  /*0d10*/  IMAD R16, R9, 0x4, R6 ;  /* 0x0000000409107824 */ /* 0x000fca00078e0206 */
[----:B------:R-:W0:Y:S02]  /*0d20*/  LDS R5, [R16] ;  /* 0x0000000010057984 */ /* 0x000e240000000800 */
[----:B0-----:R-:W-:Y:S01]  /*0d30*/  ISETP.GE.AND P2, PT, R5, R4, PT ;  /* 0x000000040500720c */ /* 0x001fe20003f46270 */
[----:B------:R-:W-:-:S12]  /*0d40*/  IMAD.MOV.U32 R5, RZ, RZ, R9 ;  /* 0x000000ffff057224 */ /* 0x000fd800078e0009 */
[----:B------:R-:W-:Y:S05]  /*0d50*/  @P2 BRA `(.L_x_43) ;  /* 0x0000000000382947 */ /* 0x000fea0003800000 */
[----:B------:R-:W-:-:S05]  /*0d60*/  VIADD R9, R9, 0x1 ;  /* 0x0000000109097836 */ /* 0x000fca0000000000 */
[----:B------:R-:W-:Y:S02]  /*0d70*/  IABS R16, R9 ;  /* 0x0000000900107213 */ /* 0x000fe40000000000 */
[----:B------:R-:W-:-:S03]  /*0d80*/  ISETP.GE.AND P3, PT, R9, RZ, PT ;  /* 0x000000ff0900720c */ /* 0x000fc60003f66270 */
[----:B------:R-:W-:-:S04]  /*0d90*/  IMAD.HI.U32 R5, R17, R16, RZ ;  /* 0x0000001011057227 */ /* 0x000fc800078e00ff */
        /* <DEDUP_REMOVED lines=10> */
.L_x_43:
[----:B------:R-:W-:Y:S01]  /*0e40*/  ISETP.NE.AND P1, PT, R8, R31, PT ;  /* 0x0000001f0800720c */ /* 0x000fe20003f25270 */
[----:B------:R-:W-:-:S12]  /*0e50*/  IMAD.MOV.U32 R0, RZ, RZ, R31 ;  /* 0x000000ffff007224 */ /* 0x000fd800078e001f */
[----:B------:R-:W-:Y:S05]  /*0e60*/  @!P1 BRA `(.L_x_45) ;  /* 0x0000000000809947 */ /* 0x000fea0003800000 */
[-C--:B0-----:R-:W-:Y:S02]  /*0e70*/  IABS R6, R33.reuse ;  /* 0x0000002100067213 */ /* 0x081fe40000000000 */
[-C--:B------:R-:W-:Y:S02]  /*0e80*/  IABS R18, R33.reuse ;  /* 0x0000002100127213 */ /* 0x080fe40000000000 */
[----:B------:R-:W0:Y:S01]  /*0e90*/  I2F.RP R0, R6 ;  /* 0x0000000600007306 */ /* 0x000e220000209400 */
[----:B------:R-:W-:Y:S02]  /*0ea0*/  ISETP.NE.AND P1, PT, R33, RZ, PT ;  /* 0x000000ff2100720c */ /* 0x000fe40003f25270 */
[----:B------:R-:W-:Y:S01]  /*0eb0*/  IMAD.MOV R19, RZ, RZ, -R18 ;  /* 0x000000ffff137224 */ /* 0x000fe200078e0a12 */
[----:B------:R-:W-:-:S04]  /*0ec0*/  LOP3.LUT R18, RZ, R33, RZ, 0x33, !PT ;  /* 0x00000021ff127212 */ /* 0x000fc800078e33ff */
[----:B0-----:R-:W0:Y:S02]  /*0ed0*/  MUFU.RCP R0, R0 ;  /* 0x0000000000007308 */ /* 0x001e240000001000 */
[----:B0-----:R-:W-:-:S06]  /*0ee0*/  VIADD R16, R0, 0xffffffe ;  /* 0x0ffffffe00107836 */ /* 0x001fcc0000000000 */
[----:B------:R0:W2:Y:S02]  /*0ef0*/  F2I.FTZ.U32.TRUNC.NTZ R17, R16 ;  /* 0x0000001000117305 */ /* 0x0000a4000021f000 */
[----:B0-----:R-:W-:Y:S02]  /*0f00*/  IMAD.MOV.U32 R16, RZ, RZ, RZ ;  /* 0x000000ffff107224 */ /* 0x001fe400078e00ff */
[----:B--2---:R-:W-:-:S04]  /*0f10*/  IMAD.MOV R9, RZ, RZ, -R17 ;  /* 0x000000ffff097224 */ /* 0x004fc800078e0a11 */
[----:B------:R-:W-:-:S04]  /*0f20*/  IMAD R9, R9, R6, RZ ;  /* 0x0000000609097224 */ /* 0x000fc800078e02ff */
[----:B------:R-:W-:-:S07]  /*0f30*/  IMAD.HI.U32 R20, R17, R9, R16 ;  /* 0x0000000911147227 */ /* 0x000fce00078e0010 */
.L_x_46:
[----:B------:R-:W-:-:S06]  /*0f40*/  IMAD.WIDE R16, R8, 0x4, R14 ;  /* 0x0000000408107825 */ /* 0x000fcc00078e020e */
[----:B------:R-:W2:Y:S01]  /*0f50*/  LD.E R17, desc[UR6][R16.64] ;  /* 0x0000000610117980 */ /* 0x000ea2000c101900 */
[----:B------:R-:W-:Y:S01]  /*0f60*/  IMAD.MOV.U32 R0, RZ, RZ, R8 ;  /* 0x000000ffff007224 */ /* 0x000fe200078e0008 */
[----:B--2---:R-:W-:-:S13]  /*0f70*/  ISETP.GE.AND P2, PT, R17, R4, PT ;  /* 0x000000041100720c */ /* 0x004fda0003f46270 */
        /* <DEDUP_REMOVED lines=9> */
[----:B------:R-:W-:-:S04]  /*1010*/  @!P2 IMAD.IADD R9, R9, 0x1, -R6 ;  /* 0x000000010909a824 */ /* 0x000fc800078e0a06 */
[----:B------:R-:W-:-:S05]  /*1020*/  @!P3 IMAD.MOV R9, RZ, RZ, -R9 ;  /* 0x000000ffff09b224 */ /* 0x000fca00078e0a09 */
[----:B------:R-:W-:-:S04]  /*1030*/  SEL R8, R18, R9, !P1 ;  /* 0x0000000912087207 */ /* 0x000fc80004800000 */
[----:B------:R-:W-:-:S13]  /*1040*/  ISETP.NE.AND P2, PT, R8, R31, PT ;  /* 0x0000001f0800720c */ /* 0x000fda0003f45270 */
[----:B------:R-:W-:Y:S05]  /*1050*/  @P2 BRA `(.L_x_46) ;  /* 0xfffffffc00b82947 */ /* 0x000fea000383ffff */
[----:B------:R-:W-:-:S07]  /*1060*/  IMAD.MOV.U32 R0, RZ, RZ, R31 ;  /* 0x000000ffff007224 */ /* 0x000fce00078e001f */
.L_x_45:
[----:B-1----:R-:W1:Y:S02]  /*1070*/  F2F.F32.F64 R4, R24 ;  /* 0x0000001800047310 */ /* 0x002e640000301000 */
[----:B-1----:R-:W-:-:S13]  /*1080*/  FSETP.EQU.OR P0, PT, |R4|, +INF , !P0 ;  /* 0x7f8000000400780b */ /* 0x002fda000470a600 */
[----:B------:R-:W-:Y:S05]  /*1090*/  @P0 BRA `(.L_x_47) ;  /* 0x0000000400240947 */ /* 0x000fea0003800000 */
[----:B------:R-:W1:Y:S01]  /*10a0*/  S2R R17, SR_CgaCtaId ;  /* 0x0000000000117919 */ /* 0x000e620000008800 */
[----:B------:R-:W2:Y:S01]  /*10b0*/  F2F.F64.F32 R8, R10 ;  /* 0x0000000a00087310 */ /* 0x000ea20000201800 */
[----:B------:R-:W-:Y:S01]  /*10c0*/  MOV R4, 0x400 ;  /* 0x0000040000047802 */ /* 0x000fe20000000f00 */
[----:B--2---:R-:W-:-:S03]  /*10d0*/  DADD R8, -R24, R8 ;  /* 0x0000000018087229 */ /* 0x004fc60000000108 */
[----:B-1----:R-:W-:-:S08]  /*10e0*/  LEA R19, R17, R4, 0x18 ;  /* 0x0000000411137211 */ /* 0x002fd000078ec0ff */
.L_x_49:
[-C--:B------:R-:W-:Y:S02]  /*10f0*/  ISETP.NE.AND P0, PT, R5, R30.reuse, PT ;  /* 0x0000001e0500720c */ /* 0x080fe40003f05270 */
[----:B------:R-:W-:-:S11]  /*1100*/  MOV R4, R30 ;  /* 0x0000001e00047202 */ /* 0x000fd60000000f00 */
[----:B------:R-:W-:Y:S05]  /*1110*/  @!P0 BRA `(.L_x_48) ;  /* 0x00000000001c8947 */ /* 0x000fea0003800000 */
[----:B------:R-:W-:-:S04]  /*1120*/  ISETP.NE.AND P0, PT, R30, RZ, PT ;  /* 0x000000ff1e00720c */ /* 0x000fc80003f05270 */
[----:B------:R-:W-:-:S05]  /*1130*/  SEL R30, R33, R30, !P0 ;  /* 0x0000001e211e7207 */ /* 0x000fca0004000000 */
[C---:B------:R-:W-:Y:S02]  /*1140*/  IMAD R16, R30.reuse, 0x8, R19 ;  /* 0x000000081e107824 */ /* 0x040fe400078e0213 */
[----:B------:R-:W-:-:S04]  /*1150*/  VIADD R30, R30, 0xffffffff ;  /* 0xffffffff1e1e7836 */ /* 0x000fc80000000000 */
[----:B------:R-:W1:Y:S02]  /*1160*/  LDS.64 R16, [R16+-0x8] ;  /* 0xfffff80010107984 */ /* 0x000e640000000a00 */
[----:B-1----:R-:W-:-:S14]  /*1170*/  DSETP.GTU.AND P0, PT, R16, R8, PT ;  /* 0x000000081000722a */ /* 0x002fdc0003f0c000 */
[----:B------:R-:W-:Y:S05]  /*1180*/  @!P0 BRA `(.L_x_49) ;  /* 0xfffffffc00d88947 */ /* 0x000fea000383ffff */
.L_x_48:
[----:B------:R-:W1:Y:S01]  /*1190*/  S2R R17, SR_CgaCtaId ;  /* 0x0000000000117919 */ /* 0x000e620000008800 */
[----:B0-----:R-:W-:-:S04]  /*11a0*/  MOV R6, 0x400 ;  /* 0x0000040000067802 */ /* 0x001fc80000000f00 */
[----:B-1----:R-:W-:-:S05]  /*11b0*/  LEA R17, R17, R6, 0x18 ;  /* 0x0000000611117211 */ /* 0x002fca00078ec0ff */
[--C-:B------:R-:W-:Y:S02]  /*11c0*/  IMAD R19, R33, 0x8, R17.reuse ;  /* 0x0000000821137824 */ /* 0x100fe400078e0211 */
[C---:B------:R-:W-:Y:S02]  /*11d0*/  IMAD R17, R4.reuse, 0x8, R17 ;  /* 0x0000000804117824 */ /* 0x040fe400078e0211 */
[C---:B------:R-:W-:Y:S02]  /*11e0*/  IMAD R6, R4.reuse, 0x4, R19 ;  /* 0x0000000404067824 */ /* 0x040fe400078e0213 */
[----:B------:R-:W-:Y:S01]  /*11f0*/  VIADD R4, R4, 0x1 ;  /* 0x0000000104047836 */ /* 0x000fe20000000000 */
[----:B------:R0:W-:Y:S04]  /*1200*/  STS.64 [R17], R8 ;  /* 0x0000000811007388 */ /* 0x0001e80000000a00 */
[----:B------:R0:W-:Y:S02]  /*1210*/  STS [R6], R7 ;  /* 0x0000000706007388 */ /* 0x0001e40000000800 */
.L_x_51:
[----:B------:R-:W-:Y:S01]  /*1220*/  ISETP.NE.AND P0, PT, R0, R31, PT ;  /* 0x0000001f0000720c */ /* 0x000fe20003f05270 */
[----:B------:R-:W-:-:S12]  /*1230*/  IMAD.MOV.U32 R19, RZ, RZ, R31 ;  /* 0x000000ffff137224 */ /* 0x000fd800078e001f */
[----:B------:R-:W-:Y:S05]  /*1240*/  @!P0 BRA `(.L_x_50) ;  /* 0x00000000001c8947 */ /* 0x000fea0003800000 */
[----:B------:R-:W-:-:S04]  /*1250*/  ISETP.NE.AND P0, PT, R31, RZ, PT ;  /* 0x000000ff1f00720c */ /* 0x000fc80003f05270 */
[----:B------:R-:W-:-:S05]  /*1260*/  SEL R31, R33, R31, !P0 ;  /* 0x0000001f211f7207 */ /* 0x000fca0004000000 */
[----:B0-----:R-:W-:-:S06]  /*1270*/  IMAD.WIDE R16, R31, 0x8, R12 ;  /* 0x000000081f107825 */ /* 0x001fcc00078e020c */
[----:B------:R-:W2:Y:S01]  /*1280*/  LD.E.64 R16, desc[UR6][R16.64+-0x8] ;  /* 0xfffff80610107980 */ /* 0x000ea2000c101b00 */
[----:B------:R-:W-:Y:S01]  /*1290*/  VIADD R31, R31, 0xffffffff ;  /* 0xffffffff1f1f7836 */ /* 0x000fe20000000000 */
[----:B--2---:R-:W-:-:S14]  /*12a0*/  DSETP.GE.AND P0, PT, R16, R8, PT ;  /* 0x000000081000722a */ /* 0x004fdc0003f06000 */
[----:B------:R-:W-:Y:S05]  /*12b0*/  @P0 BRA `(.L_x_51) ;  /* 0xfffffffc00d80947 */ /* 0x000fea000383ffff */
.L_x_50:
[-C--:B0-----:R-:W-:Y:S01]  /*12c0*/  IABS R6, R33.reuse ;  /* 0x0000002100067213 */ /* 0x081fe20000000000 */
[----:B------:R-:W-:Y:S01]  /*12d0*/  VIADD R10, R19, 0x1 ;  /* 0x00000001130a7836 */ /* 0x000fe20000000000 */
[-C--:B------:R-:W-:Y:S02]  /*12e0*/  IABS R22, R33.reuse ;  /* 0x0000002100167213 */ /* 0x080fe40000000000 */
[----:B------:R-:W0:Y:S01]  /*12f0*/  I2F.RP R18, R6 ;  /* 0x0000000600127306 */ /* 0x000e220000209400 */
[----:B------:R-:W-:Y:S02]  /*1300*/  ISETP.GE.AND P3, PT, R4, RZ, PT ;  /* 0x000000ff0400720c */ /* 0x000fe40003f66270 */
[----:B------:R-:W-:Y:S02]  /*1310*/  IABS R20, R10 ;  /* 0x0000000a00147213 */ /* 0x000fe40000000000 */
[----:B------:R-:W-:Y:S02]  /*1320*/  IADD3 R23, PT, PT, RZ, -R22, RZ ;  /* 0x80000016ff177210 */ /* 0x000fe40007ffe0ff */
[----:B------:R-:W-:Y:S01]  /*1330*/  LOP3.LUT R30, RZ, R33, RZ, 0x33, !PT ;  /* 0x00000021ff1e7212 */ /* 0x000fe200078e33ff */
[----:B0-----:R-:W0:Y:S02]  /*1340*/  MUFU.RCP R18, R18 ;  /* 0x0000001200127308 */ /* 0x001e240000001000 */
[----:B0-----:R-:W-:Y:S01]  /*1350*/  VIADD R16, R18, 0xffffffe ;  /* 0x0ffffffe12107836 */ /* 0x001fe20000000000 */
[----:B------:R-:W-:-:S05]  /*1360*/  IABS R18, R4 ;  /* 0x0000000400127213 */ /* 0x000fca0000000000 */
[----:B------:R0:W1:Y:S02]  /*1370*/  F2I.FTZ.U32.TRUNC.NTZ R17, R16 ;  /* 0x0000001000117305 */ /* 0x000064000021f000 */
[----:B0-----:R-:W-:Y:S02]  /*1380*/  IMAD.MOV.U32 R16, RZ, RZ, RZ ;  /* 0x000000ffff107224 */ /* 0x001fe400078e00ff */
[----:B-1----:R-:W-:-:S04]  /*1390*/  IMAD.MOV R21, RZ, RZ, -R17 ;  /* 0x000000ffff157224 */ /* 0x002fc800078e0a11 */
[----:B------:R-:W-:-:S04]  /*13a0*/  IMAD R21, R21, R6, RZ ;  /* 0x0000000615157224 */ /* 0x000fc800078e02ff */
[----:B------:R-:W-:-:S04]  /*13b0*/  IMAD.HI.U32 R17, R17, R21, R16 ;  /* 0x0000001511117227 */ /* 0x000fc800078e0010 */
[----:B------:R-:W-:-:S04]  /*13c0*/  IMAD.MOV.U32 R21, RZ, RZ, R20 ;  /* 0x000000ffff157224 */ /* 0x000fc800078e0014 */
[----:B------:R-:W-:-:S04]  /*13d0*/  IMAD.HI.U32 R16, R17, R21, RZ ;  /* 0x0000001511107227 */ /* 0x000fc800078e00ff */
[----:B------:R-:W-:-:S04]  /*13e0*/  IMAD.HI.U32 R17, R17, R18, RZ ;  /* 0x0000001211117227 */ /* 0x000fc800078e00ff */
[-C--:B------:R-:W-:Y:S02]  /*13f0*/  IMAD R21, R16, R23.reuse, R21 ;  /* 0x0000001710157224 */ /* 0x080fe400078e0215 */
[----:B------:R-:W-:Y:S02]  /*1400*/  IMAD R23, R17, R23, R18 ;  /* 0x0000001711177224 */ /* 0x000fe400078e0212 */
[C---:B------:R-:W-:Y:S01]  /*1410*/  IMAD.WIDE R16, R19.reuse, 0x8, R12 ;  /* 0x0000000813107825 */ /* 0x040fe200078e020c */
[C---:B------:R-:W-:Y:S02]  /*1420*/  ISETP.GT.U32.AND P0, PT, R6.reuse, R21, PT ;  /* 0x000000150600720c */ /* 0x040fe40003f04070 */
[----:B------:R-:W-:Y:S01]  /*1430*/  ISETP.GT.U32.AND P1, PT, R6, R23, PT ;  /* 0x000000170600720c */ /* 0x000fe20003f24070 */
[----:B------:R-:W-:Y:S01]  /*1440*/  IMAD.WIDE R18, R19, 0x4, R14 ;  /* 0x0000000413127825 */ /* 0x000fe200078e020e */
[----:B------:R1:W-:Y:S04]  /*1450*/  ST.E.64 desc[UR6][R16.64], R8 ;  /* 0x0000000810007985 */ /* 0x0003e8000c101b06 */
[----:B------:R1:W-:Y:S05]  /*1460*/  ST.E desc[UR6][R18.64], R7 ;  /* 0x0000000712007985 */ /* 0x0003ea000c101906 */
[----:B------:R-:W-:-:S02]  /*1470*/  @!P0 IMAD.IADD R21, R21, 0x1, -R6 ;  /* 0x0000000115158824 */ /* 0x000fc400078e0a06 */
[----:B------:R-:W-:Y:S01]  /*1480*/  @!P1 IMAD.IADD R23, R23, 0x1, -R6 ;  /* 0x0000000117179824 */ /* 0x000fe200078e0a06 */
[----:B------:R-:W-:Y:S02]  /*1490*/  ISETP.GE.AND P1, PT, R10, RZ, PT ;  /* 0x000000ff0a00720c */ /* 0x000fe40003f26270 */
[C---:B------:R-:W-:Y:S02]  /*14a0*/  ISETP.GT.U32.AND P0, PT, R6.reuse, R21, PT ;  /* 0x000000150600720c */ /* 0x040fe40003f04070 */
[----:B------:R-:W-:-:S11]  /*14b0*/  ISETP.GT.U32.AND P2, PT, R6, R23, PT ;  /* 0x000000170600720c */ /* 0x000fd60003f44070 */
[--C-:B------:R-:W-:Y:S01]  /*14c0*/  @!P0 IMAD.IADD R21, R21, 0x1, -R6.reuse ;  /* 0x0000000115158824 */ /* 0x100fe200078e0a06 */
[----:B------:R-:W-:Y:S01]  /*14d0*/  ISETP.NE.AND P0, PT, R33, RZ, PT ;  /* 0x000000ff2100720c */ /* 0x000fe20003f05270 */
[----:B------:R-:W-:Y:S02]  /*14e0*/  @!P2 IMAD.IADD R23, R23, 0x1, -R6 ;  /* 0x000000011717a824 */ /* 0x000fe400078e0a06 */
[----:B------:R-:W-:Y:S02]  /*14f0*/  @!P1 IMAD.MOV R21, RZ, RZ, -R21 ;  /* 0x000000ffff159224 */ /* 0x000fe400078e0a15 */
[----:B------:R-:W-:-:S03]  /*1500*/  @!P3 IMAD.MOV R23, RZ, RZ, -R23 ;  /* 0x000000ffff17b224 */ /* 0x000fc600078e0a17 */
[C---:B------:R-:W-:Y:S02]  /*1510*/  SEL R31, R30.reuse, R21, !P0 ;  /* 0x000000151e1f7207 */ /* 0x040fe40004000000 */
[----:B-1----:R-:W-:-:S07]  /*1520*/  SEL R30, R30, R23, !P0 ;  /* 0x000000171e1e7207 */ /* 0x002fce0004000000 */
.L_x_47:
[----:B------:R-:W-:Y:S01]  /*1530*/  ISETP.GE.AND P0, PT, R7, R32, PT ;  /* 0x000000200700720c */ /* 0x000fe20003f06270 */
[----:B------:R-:W-:-:S12]  /*1540*/  IMAD.MOV.U32 R17, RZ, RZ, 0x7fc00000 ;  /* 0x7fc00000ff117424 */ /* 0x000fd800078e00ff */
[----:B------:R-:W-:Y:S05]  /*1550*/  @!P0 BRA `(.L_x_52) ;  /* 0x00000000003c8947 */ /* 0x000fea0003800000 */
[----:B------:R-:W1:Y:S01]  /*1560*/  F2F.F32.F64 R17, R24 ;  /* 0x0000001800117310 */ /* 0x000e620000301000 */
[----:B------:R-:W-:-:S04]  /*1570*/  ISETP.NE.AND P0, PT, R0, R31, PT ;  /* 0x0000001f0000720c */ /* 0x000fc80003f05270 */
[----:B------:R-:W-:-:S04]  /*1580*/  ISETP.EQ.OR P0, PT, R5, R30, !P0 ;  /* 0x0000001e0500720c */ /* 0x000fc80004702670 */
[----:B-1----:R-:W-:-:S13]  /*1590*/  FSETP.EQU.OR P0, PT, |R17|, +INF , P0 ;  /* 0x7f8000001100780b */ /* 0x002fda000070a600 */
[----:B------:R-:W-:Y:S05]  /*15a0*/  @P0 BRA `(.L_x_52) ;  /* 0x0000000000280947 */ /* 0x000fea0003800000 */
[----:B------:R-:W-:-:S06]  /*15b0*/  IMAD.WIDE R8, R0, 0x8, R12 ;  /* 0x0000000800087825 */ /* 0x000fcc00078e020c */
[----:B------:R-:W2:Y:S01]  /*15c0*/  LD.E.64 R8, desc[UR6][R8.64] ;  /* 0x0000000608087980 */ /* 0x000ea2000c101b00 */
[----:B------:R-:W-:Y:S01]  /*15d0*/  MOV R4, 0x400 ;  /* 0x0000040000047802 */ /* 0x000fe20000000f00 */
[----:B------:R-:W1:Y:S03]  /*15e0*/  S2R R17, SR_CgaCtaId ;  /* 0x0000000000117919 */ /* 0x000e660000008800 */
[----:B-1----:R-:W-:-:S05]  /*15f0*/  LEA R4, R17, R4, 0x18 ;  /* 0x0000000411047211 */ /* 0x002fca00078ec0ff */
[----:B------:R-:W-:-:S05]  /*1600*/  IMAD R4, R5, 0x8, R4 ;  /* 0x0000000805047824 */ /* 0x000fca00078e0204 */
[----:B------:R-:W2:Y:S02]  /*1610*/  LDS.64 R16, [R4] ;  /* 0x0000000004107984 */ /* 0x000ea40000000a00 */
[----:B--2---:R-:W-:-:S08]  /*1620*/  DADD R16, R16, R8 ;  /* 0x0000000010107229 */ /* 0x004fd00000000008 */
[----:B------:R-:W-:-:S10]  /*1630*/  DFMA R16, R16, 0.5, R24 ;  /* 0x3fe000001010782b */ /* 0x000fd40000000018 */
[----:B------:R1:W2:Y:S02]  /*1640*/  F2F.F32.F64 R17, R16 ;  /* 0x0000001000117310 */ /* 0x0002a40000301000 */
.L_x_52:
[----:B------:R-:W0:Y:S01]  /*1650*/  LDC.64 R8, c[0x0][0x3c0] ;  /* 0x0000f000ff087b82 */ /* 0x000e220000000a00 */
[----:B------:R-:W-:Y:S01]  /*1660*/  IMAD.IADD R7, R36, 0x1, R7 ;  /* 0x0000000124077824 */ /* 0x000fe200078e0207 */
[----:B------:R-:W-:-:S03]  /*1670*/  ISETP.NE.AND P0, PT, R11, R34, PT ;  /* 0x000000220b00720c */ /* 0x000fc60003f05270 */
[----:B0-----:R-:W-:-:S05]  /*1680*/  IMAD.WIDE R6, R7, 0x4, R8 ;  /* 0x0000000407067825 */ /* 0x001fca00078e0208 */
[----:B--2---:R2:W-:Y:S05]  /*1690*/  STG.E desc[UR6][R6.64], R17 ;  /* 0x0000001106007986 */ /* 0x0045ea000c101906 */
[----:B------:R-:W-:Y:S05]  /*16a0*/  @P0 BRA `(.L_x_53) ;  /* 0xfffffff000a80947 */ /* 0x000fea000383ffff */
[----:B------:R-:W-:-:S07]  /*16b0*/  IMAD.MOV.U32 R4, RZ, RZ, R34 ;  /* 0x000000ffff047224 */ /* 0x000fce00078e0022 */
.L_x_41:
[----:B------:R-:W3:Y:S02]  /*16c0*/  LDCU UR4, c[0x0][0x3a8] ;  /* 0x00007500ff0477ac */ /* 0x000ee40008000800 */
[----:B---3--:R-:W-:-:S13]  /*16d0*/  ISETP.GE.AND P0, PT, R4, UR4, PT ;  /* 0x0000000404007c0c */ /* 0x008fda000bf06270 */
[----:B------:R-:W-:Y:S05]  /*16e0*/  @P0 EXIT ;  /* 0x000000000000094d */ /* 0x000fea0003800000 */
.L_x_64:
[----:B-12---:R-:W1:Y:S01]  /*16f0*/  LDC.64 R16, c[0x0][0x380] ;  /* 0x0000e000ff107b82 */ /* 0x006e620000000a00 */
[----:B---3--:R-:W-:Y:S01]  /*1700*/  DADD R10, -R2, 1 ;  /* 0x3ff00000020a7429 */ /* 0x008fe20000000100 */
[----:B------:R-:W2:Y:S01]  /*1710*/  LDCU.64 UR4, c[0x0][0x3a8] ;  /* 0x00007500ff0477ac */ /* 0x000ea20008000a00 */
[----:B-1----:R-:W-:-:S06]  /*1720*/  IMAD.WIDE R16, R4, 0x4, R16 ;  /* 0x0000000404107825 */ /* 0x002fcc00078e0210 */
[----:B------:R1:W3:Y:S01]  /*1730*/  LDG.E.CONSTANT R16, desc[UR6][R16.64] ;  /* 0x0000000610107981 */ /* 0x0002e2000c1e9900 */
[----:B------:R-:W-:Y:S01]  /*1740*/  IMAD.MOV.U32 R14, RZ, RZ, R5 ;  /* 0x000000ffff0e7224 */ /* 0x000fe200078e0005 */
[----:B------:R-:W-:Y:S01]  /*1750*/  MOV R18, R0 ;  /* 0x0000000000127202 */ /* 0x000fe20000000f00 */
[----:B-1----:R-:W-:Y:S01]  /*1760*/  IMAD.MOV.U32 R17, RZ, RZ, R4 ;  /* 0x000000ffff117224 */ /* 0x002fe200078e0004 */
[----:B---3--:R-:W0:Y:S01]  /*1770*/  F2F.F64.F32 R8, R16 ;  /* 0x0000001000087310 */ /* 0x008e220000201800 */
[----:B------:R-:W-:Y:S01]  /*1780*/  FSETP.NE.AND P0, PT, |R16|, +INF , PT ;  /* 0x7f8000001000780b */ /* 0x000fe20003f05200 */
[----:B0-----:R-:W-:-:S08]  /*1790*/  DMUL R6, R8, R2 ;  /* 0x0000000208067228 */ /* 0x001fd00000000000 */
[----:B------:R-:W-:Y:S01]  /*17a0*/  DFMA R6, R10, R24, R6 ;  /* 0x000000180a06722b */ /* 0x000fe20000000006 */
[----:B------:R-:W-:-:S04]  /*17b0*/  VIADD R10, R4, 0x1 ;  /* 0x00000001040a7836 */ /* 0x000fc80000000000 */
[----:B------:R-:W-:Y:S01]  /*17c0*/  IMAD.MOV.U32 R4, RZ, RZ, R10 ;  /* 0x000000ffff047224 */ /* 0x000fe200078e000a */
[C---:B--2---:R-:W-:Y:S02]  /*17d0*/  VIADDMNMX R19, R10.reuse, -UR5, R33, PT ;  /* 0x800000050a137c46 */ /* 0x044fe4000b800121 */
[----:B------:R-:W-:Y:S02]  /*17e0*/  ISETP.NE.AND P1, PT, R10, UR4, PT ;  /* 0x000000040a007c0c */ /* 0x000fe4000bf25270 */
[----:B------:R-:W-:Y:S01]  /*17f0*/  FSEL R24, R24, R6, !P0 ;  /* 0x0000000618187208 */ /* 0x000fe20004000000 */
[----:B------:R-:W-:Y:S01]  /*1800*/  IMAD.IADD R19, R10, 0x1, -R19 ;  /* 0x000000010a137824 */ /* 0x000fe200078e0a13 */
[----:B------:R-:W-:Y:S02]  /*1810*/  FSEL R25, R25, R7, !P0 ;  /* 0x0000000719197208 */ /* 0x000fe40004000000 */
[----:B------:R-:W-:Y:S01]  /*1820*/  ISETP.NE.AND P0, PT, R5, R30, PT ;  /* 0x0000001e0500720c */ /* 0x000fe20003f05270 */
[----:B------:R-:W-:-:S12]  /*1830*/  IMAD.MOV.U32 R5, RZ, RZ, R30 ;  /* 0x000000ffff057224 */ /* 0x000fd800078e001e */
[----:B------:R-:W-:Y:S05]  /*1840*/  @!P0 BRA `(.L_x_54) ;  /* 0x0000000000908947 */ /* 0x000fea0003800000 */
[-C--:B------:R-:W-:Y:S01]  /*1850*/  IABS R0, R33.reuse ;  /* 0x0000002100007213 */ /* 0x080fe20000000000 */
[----:B------:R-:W0:Y:S01]  /*1860*/  S2R R10, SR_CgaCtaId ;  /* 0x00000000000a7919 */ /* 0x000e220000008800 */
[----:B------:R-:W-:Y:S02]  /*1870*/  MOV R5, 0x400 ;  /* 0x0000040000057802 */ /* 0x000fe40000000f00 */
[----:B------:R-:W1:Y:S01]  /*1880*/  I2F.RP R15, R0 ;  /* 0x00000000000f7306 */ /* 0x000e620000209400 */
[----:B------:R-:W-:Y:S02]  /*1890*/  IABS R22, R33 ;  /* 0x0000002100167213 */ /* 0x000fe40000000000 */
[----:B------:R-:W-:-:S05]  /*18a0*/  ISETP.NE.AND P0, PT, R33, RZ, PT ;  /* 0x000000ff2100720c */ /* 0x000fca0003f05270 */
[----:B-1----:R-:W1:Y:S01]  /*18b0*/  MUFU.RCP R15, R15 ;  /* 0x0000000f000f7308 */ /* 0x002e620000001000 */
[----:B0-----:R-:W-:Y:S01]  /*18c0*/  LEA R20, R10, R5, 0x18 ;  /* 0x000000050a147211 */ /* 0x001fe200078ec0ff */
[----:B------:R-:W-:Y:S02]  /*18d0*/  IMAD.MOV.U32 R10, RZ, RZ, RZ ;  /* 0x000000ffff0a7224 */ /* 0x000fe400078e00ff */
[----:B-1----:R-:W-:Y:S02]  /*18e0*/  VIADD R11, R15, 0xffffffe ;  /* 0x0ffffffe0f0b7836 */ /* 0x002fe40000000000 */
[----:B------:R-:W-:Y:S01]  /*18f0*/  IMAD.MOV R15, RZ, RZ, -R22 ;  /* 0x000000ffff0f7224 */ /* 0x000fe200078e0a16 */
[----:B------:R-:W-:Y:S01]  /*1900*/  LOP3.LUT R22, RZ, R33, RZ, 0x33, !PT ;  /* 0x00000021ff167212 */ /* 0x000fe200078e33ff */
[----:B------:R-:W-:Y:S02]  /*1910*/  IMAD.MOV.U32 R5, RZ, RZ, R14 ;  /* 0x000000ffff057224 */ /* 0x000fe400078e000e */
[----:B------:R-:W0:Y:S01]  /*1920*/  F2I.FTZ.U32.TRUNC.NTZ R11, R11 ;  /* 0x0000000b000b7305 */ /* 0x000e22000021f000 */
[----:B------:R-:W-:-:S02]  /*1930*/  IMAD R20, R33, 0x8, R20 ;  /* 0x0000000821147824 */ /* 0x000fc400078e0214 */
[----:B0-----:R-:W-:-:S04]  /*1940*/  IMAD.MOV R21, RZ, RZ, -R11 ;  /* 0x000000ffff157224 */ /* 0x001fc800078e0a0b */
[----:B------:R-:W-:-:S04]  /*1950*/  IMAD R21, R21, R0, RZ ;  /* 0x0000000015157224 */ /* 0x000fc800078e02ff */
[----:B------:R-:W-:-:S07]  /*1960*/  IMAD.HI.U32 R10, R11, R21, R10 ;  /* 0x000000150b0a7227 */ /* 0x000fce00078e000a */
.L_x_55:
[----:B------:R-:W-:-:S05]  /*1970*/  IMAD R11, R5, 0x4, R20 ;  /* 0x00000004050b7824 */ /* 0x000fca00078e0214 */
[----:B------:R-:W0:Y:S02]  /*1980*/  LDS R14, [R11] ;  /* 0x000000000b0e7984 */ /* 0x000e240000000800 */
[----:B0-----:R-:W-:-:S13]  /*1990*/  ISETP.GE.AND P2, PT, R14, R19, PT ;  /* 0x000000130e00720c */ /* 0x001fda0003f46270 */
[----:B------:R-:W-:Y:S05]  /*19a0*/  @P2 BRA `(.L_x_54) ;  /* 0x0000000000382947 */ /* 0x000fea0003800000 */
[----:B------:R-:W-:-:S04]  /*19b0*/  IADD3 R5, PT, PT, R5, 0x1, RZ ;  /* 0x0000000105057810 */ /* 0x000fc80007ffe0ff */
        /* <DEDUP_REMOVED lines=13> */
.L_x_54:
[----:B------:R-:W-:Y:S01]  /*1a90*/  ISETP.NE.AND P0, PT, R18, R31, PT ;  /* 0x0000001f1200720c */ /* 0x000fe20003f05270 */
[----:B------:R-:W-:-:S12]  /*1aa0*/  IMAD.MOV.U32 R0, RZ, RZ, R31 ;  /* 0x000000ffff007224 */ /* 0x000fd800078e001f */
[----:B------:R-:W-:Y:S05]  /*1ab0*/  @!P0 BRA `(.L_x_56) ;  /* 0x0000000000848947 */ /* 0x000fea0003800000 */
[-C--:B------:R-:W-:Y:S02]  /*1ac0*/  IABS R20, R33.reuse ;  /* 0x0000002100147213 */ /* 0x080fe40000000000 */
[-C--:B------:R-:W-:Y:S02]  /*1ad0*/  IABS R10, R33.reuse ;  /* 0x00000021000a7213 */ /* 0x080fe40000000000 */
[----:B------:R-:W0:Y:S01]  /*1ae0*/  I2F.RP R0, R20 ;  /* 0x0000001400007306 */ /* 0x000e220000209400 */
[----:B------:R-:W-:Y:S02]  /*1af0*/  ISETP.NE.AND P0, PT, R33, RZ, PT ;  /* 0x000000ff2100720c */ /* 0x000fe40003f05270 */
[----:B------:R-:W-:Y:S01]  /*1b00*/  IMAD.MOV R23, RZ, RZ, -R10 ;  /* 0x000000ffff177224 */ /* 0x000fe200078e0a0a */
[----:B------:R-:W-:Y:S01]  /*1b10*/  LOP3.LUT R22, RZ, R33, RZ, 0x33, !PT ;  /* 0x00000021ff167212 */ /* 0x000fe200078e33ff */
[----:B------:R-:W-:-:S03]  /*1b20*/  IMAD.MOV.U32 R10, RZ, RZ, RZ ;  /* 0x000000ffff0a7224 */ /* 0x000fc600078e00ff */
[----:B0-----:R-:W0:Y:S02]  /*1b30*/  MUFU.RCP R0, R0 ;  /* 0x0000000000007308 */ /* 0x001e240000001000 */
[----:B0-----:R-:W-:-:S06]  /*1b40*/  VIADD R14, R0, 0xffffffe ;  /* 0x0ffffffe000e7836 */ /* 0x001fcc0000000000 */
[----:B------:R-:W0:Y:S02]  /*1b50*/  F2I.FTZ.U32.TRUNC.NTZ R11, R14 ;  /* 0x0000000e000b7305 */ /* 0x000e24000021f000 */
[----:B0-----:R-:W-:-:S04]  /*1b60*/  IMAD.MOV R21, RZ, RZ, -R11 ;  /* 0x000000ffff157224 */ /* 0x001fc800078e0a0b */
[----:B------:R-:W-:-:S04]  /*1b70*/  IMAD R21, R21, R20, RZ ;  /* 0x0000001415157224 */ /* 0x000fc800078e02ff */
[----:B------:R-:W-:-:S04]  /*1b80*/  IMAD.HI.U32 R21, R11, R21, R10 ;  /* 0x000000150b157227 */ /* 0x000fc800078e000a */
[----:B------:R-:W-:-:S07]  /*1b90*/  IMAD.WIDE.U32 R10, R33, 0x8, R12 ;  /* 0x00000008210a7825 */ /* 0x000fce00078e000c */
.L_x_57:
        /* <DEDUP_REMOVED lines=13> */
[----:B------:R-:W-:-:S05]  /*1c70*/  @!P2 IADD3 R15, PT, PT, R15, -R20, RZ ;  /* 0x800000140f0fa210 */ /* 0x000fca0007ffe0ff */
[----:B------:R-:W-:-:S05]  /*1c80*/  @!P3 IMAD.MOV R15, RZ, RZ, -R15 ;  /* 0x000000ffff0fb224 */ /* 0x000fca00078e0a0f */
[----:B------:R-:W-:-:S04]  /*1c90*/  SEL R18, R22, R15, !P0 ;  /* 0x0000000f16127207 */ /* 0x000fc80004000000 */
[----:B------:R-:W-:-:S13]  /*1ca0*/  ISETP.NE.AND P2, PT, R18, R31, PT ;  /* 0x0000001f1200720c */ /* 0x000fda0003f45270 */
[----:B------:R-:W-:Y:S05]  /*1cb0*/  @P2 BRA `(.L_x_57) ;  /* 0xfffffffc00b82947 */ /* 0x000fea000383ffff */
[----:B------:R-:W-:-:S07]  /*1cc0*/  IMAD.MOV.U32 R0, RZ, RZ, R31 ;  /* 0x000000ffff007224 */ /* 0x000fce00078e001f */
.L_x_56:
[----:B------:R-:W0:Y:S02]  /*1cd0*/  F2F.F32.F64 R10, R6 ;  /* 0x00000006000a7310 */ /* 0x000e240000301000 */
[----:B0-----:R-:W-:-:S04]  /*1ce0*/  FSETP.NE.AND P0, PT, |R10|, +INF , PT ;  /* 0x7f8000000a00780b */ /* 0x001fc80003f05200 */
[----:B------:R-:W-:-:S13]  /*1cf0*/  FSETP.EQU.OR P0, PT, |R16|, +INF , !P0 ;  /* 0x7f8000001000780b */ /* 0x000fda000470a600 */
[----:B------:R-:W-:Y:S05]  /*1d00*/  @P0 BRA `(.L_x_58) ;  /* 0x0000000400200947 */ /* 0x000fea0003800000 */
[----:B------:R-:W0:Y:S01]  /*1d10*/  S2R R11, SR_CgaCtaId ;  /* 0x00000000000b7919 */ /* 0x000e220000008800 */
[----:B------:R-:W-:Y:S01]  /*1d20*/  DADD R6, R8, -R6 ;  /* 0x0000000008067229 */ /* 0x000fe20000000806 */
[----:B------:R-:W-:-:S04]  /*1d30*/  MOV R8, 0x400 ;  /* 0x0000040000087802 */ /* 0x000fc80000000f00 */
[----:B0-----:R-:W-:-:S07]  /*1d40*/  LEA R11, R11, R8, 0x18 ;  /* 0x000000080b0b7211 */ /* 0x001fce00078ec0ff */
.L_x_60:
[----:B------:R-:W-:Y:S01]  /*1d50*/  ISETP.NE.AND P0, PT, R5, R30, PT ;  /* 0x0000001e0500720c */ /* 0x000fe20003f05270 */
[----:B------:R-:W-:-:S12]  /*1d60*/  IMAD.MOV.U32 R14, RZ, RZ, R30 ;  /* 0x000000ffff0e7224 */ /* 0x000fd800078e001e */
[----:B------:R-:W-:Y:S05]  /*1d70*/  @!P0 BRA `(.L_x_59) ;  /* 0x00000000001c8947 */ /* 0x000fea0003800000 */
[----:B------:R-:W-:-:S04]  /*1d80*/  ISETP.NE.AND P0, PT, R30, RZ, PT ;  /* 0x000000ff1e00720c */ /* 0x000fc80003f05270 */
[----:B------:R-:W-:-:S05]  /*1d90*/  SEL R30, R33, R30, !P0 ;  /* 0x0000001e211e7207 */ /* 0x000fca0004000000 */
[C---:B------:R-:W-:Y:S02]  /*1da0*/  IMAD R8, R30.reuse, 0x8, R11 ;  /* 0x000000081e087824 */ /* 0x040fe400078e020b */
[----:B------:R-:W-:-:S04]  /*1db0*/  VIADD R30, R30, 0xffffffff ;  /* 0xffffffff1e1e7836 */ /* 0x000fc80000000000 */
[----:B------:R-:W0:Y:S02]  /*1dc0*/  LDS.64 R8, [R8+-0x8] ;  /* 0xfffff80008087984 */ /* 0x000e240000000a00 */
[----:B0-----:R-:W-:-:S14]  /*1dd0*/  DSETP.GTU.AND P0, PT, R8, R6, PT ;  /* 0x000000060800722a */ /* 0x001fdc0003f0c000 */
[----:B------:R-:W-:Y:S05]  /*1de0*/  @!P0 BRA `(.L_x_60) ;  /* 0xfffffffc00d88947 */ /* 0x000fea000383ffff */
.L_x_59:
[----:B------:R-:W0:Y:S01]  /*1df0*/  S2R R9, SR_CgaCtaId ;  /* 0x0000000000097919 */ /* 0x000e220000008800 */
[----:B------:R-:W-:-:S04]  /*1e00*/  MOV R8, 0x400 ;  /* 0x0000040000087802 */ /* 0x000fc80000000f00 */
[----:B0-----:R-:W-:-:S05]  /*1e10*/  LEA R9, R9, R8, 0x18 ;  /* 0x0000000809097211 */ /* 0x001fca00078ec0ff */
[--C-:B------:R-:W-:Y:S02]  /*1e20*/  IMAD R11, R33, 0x8, R9.reuse ;  /* 0x00000008210b7824 */ /* 0x100fe400078e0209 */
[C---:B------:R-:W-:Y:S02]  /*1e30*/  IMAD R9, R14.reuse, 0x8, R9 ;  /* 0x000000080e097824 */ /* 0x040fe400078e0209 */
[C---:B------:R-:W-:Y:S02]  /*1e40*/  IMAD R8, R14.reuse, 0x4, R11 ;  /* 0x000000040e087824 */ /* 0x040fe400078e020b */
[----:B------:R-:W-:Y:S01]  /*1e50*/  VIADD R14, R14, 0x1 ;  /* 0x000000010e0e7836 */ /* 0x000fe20000000000 */
[----:B------:R0:W-:Y:S04]  /*1e60*/  STS.64 [R9], R6 ;  /* 0x0000000609007388 */ /* 0x0001e80000000a00 */
[----:B------:R0:W-:Y:S02]  /*1e70*/  STS [R8], R17 ;  /* 0x0000001108007388 */ /* 0x0001e40000000800 */
.L_x_62:
        /* <DEDUP_REMOVED lines=10> */
.L_x_61:
[-C--:B------:R-:W-:Y:S01]  /*1f20*/  IABS R16, R33.reuse ;  /* 0x0000002100107213 */ /* 0x080fe20000000000 */
[----:B------:R-:W-:Y:S01]  /*1f30*/  VIADD R18, R15, 0x1 ;  /* 0x000000010f127836 */ /* 0x000fe20000000000 */
[-C--:B------:R-:W-:Y:S02]  /*1f40*/  IABS R20, R33.reuse ;  /* 0x0000002100147213 */ /* 0x080fe40000000000 */
[----:B------:R-:W1:Y:S01]  /*1f50*/  I2F.RP R10, R16 ;  /* 0x00000010000a7306 */ /* 0x000e620000209400 */
[----:B------:R-:W-:Y:S02]  /*1f60*/  LOP3.LUT R30, RZ, R33, RZ, 0x33, !PT ;  /* 0x00000021ff1e7212 */ /* 0x000fe400078e33ff */
[----:B------:R-:W-:Y:S01]  /*1f70*/  IABS R19, R18 ;  /* 0x0000001200137213 */ /* 0x000fe20000000000 */
[----:B------:R-:W-:-:S04]  /*1f80*/  IMAD.MOV R21, RZ, RZ, -R20 ;  /* 0x000000ffff157224 */ /* 0x000fc800078e0a14 */
[----:B-1----:R-:W0:Y:S02]  /*1f90*/  MUFU.RCP R10, R10 ;  /* 0x0000000a000a7308 */ /* 0x002e240000001000 */
        /* <DEDUP_REMOVED lines=9> */
[-C--:B------:R-:W-:Y:S02]  /*2030*/  IMAD R19, R8, R21.reuse, R19 ;  /* 0x0000001508137224 */ /* 0x080fe400078e0213 */
[----:B------:R-:W-:Y:S02]  /*2040*/  IMAD R21, R9, R21, R10 ;  /* 0x0000001509157224 */ /* 0x000fe400078e020a */
[--C-:B------:R-:W-:Y:S01]  /*2050*/  IMAD.WIDE.U32 R10, R33, 0x8, R12.reuse ;  /* 0x00000008210a7825 */ /* 0x100fe200078e000c */
[C---:B------:R-:W-:Y:S02]  /*2060*/  ISETP.GT.U32.AND P0, PT, R16.reuse, R19, PT ;  /* 0x000000131000720c */ /* 0x040fe40003f04070 */
[----:B------:R-:W-:Y:S01]  /*2070*/  ISETP.GT.U32.AND P2, PT, R16, R21, PT ;  /* 0x000000151000720c */ /* 0x000fe20003f44070 */
[----:B------:R-:W-:-:S04]  /*2080*/  IMAD.WIDE R8, R15, 0x8, R12 ;  /* 0x000000080f087825 */ /* 0x000fc800078e020c */
[----:B------:R-:W-:Y:S01]  /*2090*/  IMAD.WIDE R10, R15, 0x4, R10 ;  /* 0x000000040f0a7825 */ /* 0x000fe200078e020a */
[----:B------:R0:W-:Y:S04]  /*20a0*/  ST.E.64 desc[UR6][R8.64], R6 ;  /* 0x0000000608007985 */ /* 0x0001e8000c101b06 */
[----:B------:R0:W-:Y:S01]  /*20b0*/  ST.E desc[UR6][R10.64], R17 ;  /* 0x000000110a007985 */ /* 0x0001e2000c101906 */
[--C-:B------:R-:W-:Y:S01]  /*20c0*/  @!P0 IMAD.IADD R19, R19, 0x1, -R16.reuse ;  /* 0x0000000113138824 */ /* 0x100fe200078e0a10 */
[----:B------:R-:W-:Y:S01]  /*20d0*/  ISETP.GE.AND P0, PT, R14, RZ, PT ;  /* 0x000000ff0e00720c */ /* 0x000fe20003f06270 */
[----:B------:R-:W-:Y:S01]  /*20e0*/  @!P2 IMAD.IADD R21, R21, 0x1, -R16 ;  /* 0x000000011515a824 */ /* 0x000fe200078e0a10 */
[----:B------:R-:W-:Y:S02]  /*20f0*/  ISETP.GE.AND P2, PT, R18, RZ, PT ;  /* 0x000000ff1200720c */ /* 0x000fe40003f46270 */
[----:B------:R-:W-:-:S02]  /*2100*/  ISETP.GT.U32.AND P3, PT, R16, R19, PT ;  /* 0x000000131000720c */ /* 0x000fc40003f64070 */
[----:B------:R-:W-:-:S11]  /*2110*/  ISETP.GT.U32.AND P4, PT, R16, R21, PT ;  /* 0x000000151000720c */ /* 0x000fd60003f84070 */
[--C-:B------:R-:W-:Y:S01]  /*2120*/  @!P3 IMAD.IADD R19, R19, 0x1, -R16.reuse ;  /* 0x000000011313b824 */ /* 0x100fe200078e0a10 */
[----:B------:R-:W-:Y:S01]  /*2130*/  ISETP.NE.AND P3, PT, R33, RZ, PT ;  /* 0x000000ff2100720c */ /* 0x000fe20003f65270 */
[----:B------:R-:W-:Y:S02]  /*2140*/  @!P4 IMAD.IADD R21, R21, 0x1, -R16 ;  /* 0x000000011515c824 */ /* 0x000fe400078e0a10 */
[----:B------:R-:W-:Y:S02]  /*2150*/  @!P2 IMAD.MOV R19, RZ, RZ, -R19 ;  /* 0x000000ffff13a224 */ /* 0x000fe400078e0a13 */
[----:B------:R-:W-:-:S03]  /*2160*/  @!P0 IMAD.MOV R21, RZ, RZ, -R21 ;  /* 0x000000ffff158224 */ /* 0x000fc600078e0a15 */
[C---:B------:R-:W-:Y:S02]  /*2170*/  SEL R31, R30.reuse, R19, !P3 ;  /* 0x000000131e1f7207 */ /* 0x040fe40005800000 */
[----:B0-----:R-:W-:-:S07]  /*2180*/  SEL R30, R30, R21, !P3 ;  /* 0x000000151e1e7207 */ /* 0x001fce0005800000 */
.L_x_58:
[----:B------:R-:W-:Y:S01]  /*2190*/  ISETP.GE.AND P0, PT, R17, R32, PT ;  /* 0x000000201100720c */ /* 0x000fe20003f06270 */
[----:B------:R-:W-:-:S12]  /*21a0*/  IMAD.MOV.U32 R11, RZ, RZ, 0x7fc00000 ;  /* 0x7fc00000ff0b7424 */ /* 0x000fd800078e00ff */
[----:B------:R-:W-:Y:S05]  /*21b0*/  @!P0 BRA `(.L_x_63) ;  /* 0x00000000003c8947 */ /* 0x000fea0003800000 */
[----:B------:R-:W0:Y:S01]  /*21c0*/  F2F.F32.F64 R11, R24 ;  /* 0x00000018000b7310 */ /* 0x000e220000301000 */
[----:B------:R-:W-:-:S04]  /*21d0*/  ISETP.NE.AND P0, PT, R0, R31, PT ;  /* 0x0000001f0000720c */ /* 0x000fc80003f05270 */
[----:B------:R-:W-:-:S04]  /*21e0*/  ISETP.EQ.OR P0, PT, R5, R30, !P0 ;  /* 0x0000001e0500720c */ /* 0x000fc80004702670 */
[----:B0-----:R-:W-:-:S13]  /*21f0*/  FSETP.EQU.OR P0, PT, |R11|, +INF , P0 ;  /* 0x7f8000000b00780b */ /* 0x001fda000070a600 */
[----:B------:R-:W-:Y:S05]  /*2200*/  @P0 BRA `(.L_x_63) ;  /* 0x0000000000280947 */ /* 0x000fea0003800000 */
[----:B------:R-:W-:-:S06]  /*2210*/  IMAD.WIDE R8, R0, 0x8, R12 ;  /* 0x0000000800087825 */ /* 0x000fcc00078e020c */
[----:B------:R-:W2:Y:S01]  /*2220*/  LD.E.64 R8, desc[UR6][R8.64] ;  /* 0x0000000608087980 */ /* 0x000ea2000c101b00 */
[----:B------:R-:W-:Y:S01]  /*2230*/  MOV R6, 0x400 ;  /* 0x0000040000067802 */ /* 0x000fe20000000f00 */
[----:B------:R-:W0:Y:S03]  /*2240*/  S2R R7, SR_CgaCtaId ;  /* 0x0000000000077919 */ /* 0x000e260000008800 */
[----:B0-----:R-:W-:-:S05]  /*2250*/  LEA R6, R7, R6, 0x18 ;  /* 0x0000000607067211 */ /* 0x001fca00078ec0ff */
[----:B------:R-:W-:-:S05]  /*2260*/  IMAD R10, R5, 0x8, R6 ;  /* 0x00000008050a7824 */ /* 0x000fca00078e0206 */
[----:B------:R-:W2:Y:S02]  /*2270*/  LDS.64 R6, [R10] ;  /* 0x000000000a067984 */ /* 0x000ea40000000a00 */
[----:B--2---:R-:W-:-:S08]  /*2280*/  DADD R6, R6, R8 ;  /* 0x0000000006067229 */ /* 0x004fd00000000008 */
[----:B------:R-:W-:-:S06]  /*2290*/  DFMA R6, R6, 0.5, R24 ;  /* 0x3fe000000606782b */ /* 0x000fcc0000000018 */
[----:B------:R0:W1:Y:S05]  /*22a0*/  F2F.F32.F64 R11, R6 ;  /* 0x00000006000b7310 */ /* 0x00006a0000301000 */
.L_x_63:
[----:B0-----:R-:W0:Y:S01]  /*22b0*/  LDC.64 R6, c[0x0][0x3c0] ;  /* 0x0000f000ff067b82 */ /* 0x001e220000000a00 */
[----:B------:R-:W-:-:S04]  /*22c0*/  IMAD.IADD R9, R36, 0x1, R17 ;  /* 0x0000000124097824 */ /* 0x000fc800078e0211 */
[----:B0-----:R-:W-:-:S05]  /*22d0*/  IMAD.WIDE R6, R9, 0x4, R6 ;  /* 0x0000000409067825 */ /* 0x001fca00078e0206 */
[----:B-1----:R3:W-:Y:S01]  /*22e0*/  STG.E desc[UR6][R6.64], R11 ;  /* 0x0000000b06007986 */ /* 0x0027e2000c101906 */
[----:B------:R-:W-:Y:S05]  /*22f0*/  @P1 BRA `(.L_x_64) ;  /* 0xfffffff000fc1947 */ /* 0x000fea000383ffff */
[----:B------:R-:W-:Y:S05]  /*2300*/  EXIT ;  /* 0x000000000000794d */ /* 0x000fea0003800000 */
        .weak           $__internal_1_$__cuda_sm20_div_rn_f64_full
        .type           $__internal_1_$__cuda_sm20_div_rn_f64_full,@function
        .size           $__internal_1_$__cuda_sm20_div_rn_f64_full,(.L_x_72 - $__internal_1_$__cuda_sm20_div_rn_f64_full)
$__internal_1_$__cuda_sm20_div_rn_f64_full:
[C---:B------:R-:W-:Y:S01]  /*2310*/  FSETP.GEU.AND P1, PT, |R19|.reuse, 1.469367938527859385e-39, PT ;  /* 0x001000001300780b */ /* 0x040fe20003f2e200 */
[----:B------:R-:W-:Y:S01]  /*2320*/  IMAD.MOV.U32 R4, RZ, RZ, 0x1 ;  /* 0x00000001ff047424 */ /* 0x000fe200078e00ff */
[C---:B------:R-:W-:Y:S01]  /*2330*/  LOP3.LUT R16, R19.reuse, 0x800fffff, RZ, 0xc0, !PT ;  /* 0x800fffff13107812 */ /* 0x040fe200078ec0ff */
[----:B------:R-:W-:Y:S01]  /*2340*/  IMAD.MOV.U32 R22, RZ, RZ, R20 ;  /* 0x000000ffff167224 */ /* 0x000fe200078e0014 */
[----:B------:R-:W-:Y:S02]  /*2350*/  LOP3.LUT R6, R19, 0x7ff00000, RZ, 0xc0, !PT ;  /* 0x7ff0000013067812 */ /* 0x000fe400078ec0ff */
[----:B------:R-:W-:Y:S02]  /*2360*/  LOP3.LUT R17, R16, 0x3ff00000, RZ, 0xfc, !PT ;  /* 0x3ff0000010117812 */ /* 0x000fe400078efcff */
[----:B------:R-:W-:-:S05]  /*2370*/  MOV R16, R18 ;  /* 0x0000001200107202 */ /* 0x000fca0000000f00 */
[----:B------:R-:W-:-:S06]  /*2380*/  @!P1 DMUL R16, R18, 8.98846567431157953865e+307 ;  /* 0x7fe0000012109828 */ /* 0x000fcc0000000000 */
[----:B------:R-:W0:Y:S02]  /*2390*/  MUFU.RCP64H R5, R17 ;  /* 0x0000001100057308 */ /* 0x000e240000001800 */
[----:B0-----:R-:W-:-:S08]  /*23a0*/  DFMA R26, R4, -R16, 1 ;  /* 0x3ff00000041a742b */ /* 0x001fd00000000810 */
[----:B------:R-:W-:-:S08]  /*23b0*/  DFMA R26, R26, R26, R26 ;  /* 0x0000001a1a1a722b */ /* 0x000fd0000000001a */
[----:B------:R-:W-:Y:S01]  /*23c0*/  DFMA R26, R4, R26, R4 ;  /* 0x0000001a041a722b */ /* 0x000fe20000000004 */
[----:B------:R-:W-:Y:S01]  /*23d0*/  LOP3.LUT R5, R21, 0x7ff00000, RZ, 0xc0, !PT ;  /* 0x7ff0000015057812 */ /* 0x000fe200078ec0ff */
[----:B------:R-:W-:-:S03]  /*23e0*/  IMAD.MOV.U32 R4, RZ, RZ, 0x1ca00000 ;  /* 0x1ca00000ff047424 */ /* 0x000fc600078e00ff */
[----:B------:R-:W-:Y:S01]  /*23f0*/  ISETP.GE.U32.AND P2, PT, R5, R6, PT ;  /* 0x000000060500720c */ /* 0x000fe20003f46070 */
[----:B------:R-:W-:Y:S02]  /*2400*/  IMAD.MOV.U32 R0, RZ, RZ, R5 ;  /* 0x000000ffff007224 */ /* 0x000fe400078e0005 */
[----:B------:R-:W-:Y:S01]  /*2410*/  DFMA R24, R26, -R16, 1 ;  /* 0x3ff000001a18742b */ /* 0x000fe20000000810 */
[----:B------:R-:W-:Y:S02]  /*2420*/  SEL R23, R4, 0x63400000, !P2 ;  /* 0x6340000004177807 */ /* 0x000fe40005000000 */
[----:B------:R-:W-:Y:S02]  /*2430*/  FSETP.GEU.AND P2, PT, |R21|, 1.469367938527859385e-39, PT ;  /* 0x001000001500780b */ /* 0x000fe40003f4e200 */
[----:B------:R-:W-:-:S03]  /*2440*/  LOP3.LUT R23, R23, 0x800fffff, R21, 0xf8, !PT ;  /* 0x800fffff17177812 */ /* 0x000fc600078ef815 */
[----:B------:R-:W-:-:S08]  /*2450*/  DFMA R24, R26, R24, R26 ;  /* 0x000000181a18722b */ /* 0x000fd0000000001a */
        /* <DEDUP_REMOVED lines=9> */
.L_x_65:
        /* <DEDUP_REMOVED lines=14> */
[----:B------:R-:W-:-:S05]  /*25d0*/  SEL R5, R4, 0x63400000, !P1 ;  /* 0x6340000004057807 */ /* 0x000fca0004800000 */
[----:B------:R-:W-:-:S04]  /*25e0*/  IMAD.IADD R0, R0, 0x1, -R5 ;  /* 0x0000000100007824 */ /* 0x000fc800078e0a05 */
        /* <DEDUP_REMOVED lines=12> */
[----:B------:R-:W-:-:S05]  /*26b0*/  DMUL.RP R20, R28, R20 ;  /* 0x000000141c147228 */ /* 0x000fca0000008000 */
[----:B------:R-:W-:-:S05]  /*26c0*/  DFMA R16, R4, -R16, R28 ;  /* 0x800000100410722b */ /* 0x000fca000000001c */
[----:B------:R-:W-:Y:S02]  /*26d0*/  LOP3.LUT R19, R21, R19, RZ, 0x3c, !PT ;  /* 0x0000001315137212 */ /* 0x000fe400078e3cff */
[----:B------:R-:W-:-:S04]  /*26e0*/  IADD3 R16, PT, PT, -R0, -0x43300000, RZ ;  /* 0xbcd0000000107810 */ /* 0x000fc80007ffe1ff */
[----:B------:R-:W-:-:S04]  /*26f0*/  FSETP.NEU.AND P1, PT, |R17|, R16, PT ;  /* 0x000000101100720b */ /* 0x000fc80003f2d200 */
[----:B------:R-:W-:Y:S02]  /*2700*/  FSEL R4, R20, R4, !P1 ;  /* 0x0000000414047208 */ /* 0x000fe40004800000 */
[----:B------:R-:W-:Y:S01]  /*2710*/  FSEL R5, R19, R5, !P1 ;  /* 0x0000000513057208 */ /* 0x000fe20004800000 */
[----:B------:R-:W-:Y:S06]  /*2720*/  BRA `(.L_x_67) ;  /* 0x0000000000547947 */ /* 0x000fec0003800000 */
.L_x_66:
        /* <DEDUP_REMOVED lines=13> */
[----:B------:R-:W-:Y:S02]  /*2800*/  @P1 IMAD.MOV.U32 R4, RZ, RZ, RZ ;  /* 0x000000ffff041224 */ /* 0x000fe400078e00ff */
[----:B------:R-:W-:Y:S01]  /*2810*/  @P1 IMAD.MOV.U32 R5, RZ, RZ, R0 ;  /* 0x000000ffff051224 */ /* 0x000fe200078e0000 */
[----:B------:R-:W-:Y:S06]  /*2820*/  BRA `(.L_x_67) ;  /* 0x0000000000147947 */ /* 0x000fec0003800000 */
.L_x_69:
[----:B------:R-:W-:Y:S01]  /*2830*/  LOP3.LUT R5, R19, 0x80000, RZ, 0xfc, !PT ;  /* 0x0008000013057812 */ /* 0x000fe200078efcff */
[----:B------:R-:W-:Y:S01]  /*2840*/  IMAD.MOV.U32 R4, RZ, RZ, R18 ;  /* 0x000000ffff047224 */ /* 0x000fe200078e0012 */
[----:B------:R-:W-:Y:S06]  /*2850*/  BRA `(.L_x_67) ;  /* 0x0000000000087947 */ /* 0x000fec0003800000 */
.L_x_68:
[----:B------:R-:W-:Y:S01]  /*2860*/  LOP3.LUT R5, R21, 0x80000, RZ, 0xfc, !PT ;  /* 0x0008000015057812 */ /* 0x000fe200078efcff */
[----:B------:R-:W-:-:S07]  /*2870*/  IMAD.MOV.U32 R4, RZ, RZ, R20 ;  /* 0x000000ffff047224 */ /* 0x000fce00078e0014 */
.L_x_67:
[----:B------:R-:W-:Y:S02]  /*2880*/  IMAD.MOV.U32 R24, RZ, RZ, R4 ;  /* 0x000000ffff187224 */ /* 0x000fe400078e0004 */
[----:B------:R-:W-:Y:S02]  /*2890*/  IMAD.MOV.U32 R25, RZ, RZ, R5 ;  /* 0x000000ffff197224 */ /* 0x000fe400078e0005 */
[----:B------:R-:W-:Y:S02]  /*28a0*/  IMAD.MOV.U32 R4, RZ, RZ, R35 ;  /* 0x000000ffff047224 */ /* 0x000fe400078e0023 */
[----:B------:R-:W-:-:S04]  /*28b0*/  IMAD.MOV.U32 R5, RZ, RZ, 0x0 ;  /* 0x00000000ff057424 */ /* 0x000fc800078e00ff */
[----:B------:R-:W-:Y:S05]  /*28c0*/  RET.REL.NODEC R4 `(vama_batch_f32) ;  /* 0xffffffd404cc7950 */ /* 0x000fea0003c3ffff */
.L_x_70:
        /* <DEDUP_REMOVED lines=11> */
.L_x_72:


//--------------------- .nv.shared.vama_many_series_one_param_f32 --------------------------
	.section	.nv.shared.vama_many_series_one_param_f32,"aw",@nobits
	.sectionflags	@""
	.align	16
	.zero		1024


//--------------------- .nv.shared.reserved.0     --------------------------
	.section	.nv.shared.reserved.0,"aw",@nobits
	.weak		__nv_reservedSMEM_offset_0_alias
	.size		__nv_reservedSMEM_offset_0_alias, 0, 64
	.other		__nv_reservedSMEM_offset_0_alias,@"STO_CUDA_RESERVED_SHARED STV_DEFAULT"
__nv_reservedSMEM_offset_0_alias:
	.zero		0
	.zero		64


//--------------------- .nv.shared.vama_batch_f32 --------------------------
	.section	.nv.shared.vama_batch_f32,"aw",@nobits
	.sectionflags	@""
	.align	16
	.zero		1024


//--------------------- .nv.constant0.vama_many_series_one_param_f32 --------------------------
	.section	.nv.constant0.vama_many_series_one_param_f32,"a",@progbits
	.sectionflags	@""
	.align	4
.nv.constant0.vama_many_series_one_param_f32:
	.zero		952


//--------------------- .nv.constant0.vama_batch_f32 --------------------------
	.section	.nv.constant0.vama_batch_f32,"a",@progbits
	.sectionflags	@""
	.align	4
.nv.constant0.vama_batch_f32:
	.zero		968


//--------------------- SYMBOLS --------------------------

	.type		.nv.reservedSmem.offset0,@object
	.size		.nv.reservedSmem.offset0,0x4
	.type		.nv.reservedSmem.cap,@object
	.size		.nv.reservedSmem.cap,0x4
